//
// Generated by NVIDIA NVVM Compiler
//
// Compiler Build ID: CL-36424714
// Cuda compilation tools, release 13.0, V13.0.88
// Based on NVVM 20.0.0
//

.version 9.0
.target sm_100
.address_size 64

	// .globl	_Z30straightforward_unified_kernelPdS_jjjjjj
// _ZZ21tiled_no_halos_kernelPdPKdjjjjjjE4tile has been demoted
// _ZZ23tiled_with_halos_kernelPdPKdjjjjjjE4tile has been demoted

.visible .entry _Z30straightforward_unified_kernelPdS_jjjjjj(
	.param .u64 .ptr .align 1 _Z30straightforward_unified_kernelPdS_jjjjjj_param_0,
	.param .u64 .ptr .align 1 _Z30straightforward_unified_kernelPdS_jjjjjj_param_1,
	.param .u32 _Z30straightforward_unified_kernelPdS_jjjjjj_param_2,
	.param .u32 _Z30straightforward_unified_kernelPdS_jjjjjj_param_3,
	.param .u32 _Z30straightforward_unified_kernelPdS_jjjjjj_param_4,
	.param .u32 _Z30straightforward_unified_kernelPdS_jjjjjj_param_5,
	.param .u32 _Z30straightforward_unified_kernelPdS_jjjjjj_param_6,
	.param .u32 _Z30straightforward_unified_kernelPdS_jjjjjj_param_7
)
{
	.reg .pred 	%p<4>;
	.reg .b32 	%r<29>;
	.reg .b64 	%rd<23>;
	.reg .b64 	%fd<17>;

	ld.param.u64 	%rd1, [_Z30straightforward_unified_kernelPdS_jjjjjj_param_0];
	ld.param.u64 	%rd2, [_Z30straightforward_unified_kernelPdS_jjjjjj_param_1];
	ld.param.u32 	%r3, [_Z30straightforward_unified_kernelPdS_jjjjjj_param_3];
	ld.param.u32 	%r4, [_Z30straightforward_unified_kernelPdS_jjjjjj_param_4];
	ld.param.u32 	%r5, [_Z30straightforward_unified_kernelPdS_jjjjjj_param_5];
	ld.param.u32 	%r6, [_Z30straightforward_unified_kernelPdS_jjjjjj_param_6];
	ld.param.u32 	%r7, [_Z30straightforward_unified_kernelPdS_jjjjjj_param_7];
	mov.u32 	%r8, %ctaid.y;
	mov.u32 	%r9, %ntid.y;
	mov.u32 	%r10, %tid.y;
	mad.lo.s32 	%r11, %r8, %r9, %r10;
	add.s32 	%r1, %r11, %r4;
	mov.u32 	%r12, %ctaid.x;
	mov.u32 	%r13, %ntid.x;
	mov.u32 	%r14, %tid.x;
	mad.lo.s32 	%r15, %r12, %r13, %r14;
	add.s32 	%r2, %r15, %r6;
	setp.gt.u32 	%p1, %r1, %r5;
	setp.gt.u32 	%p2, %r2, %r7;
	or.pred  	%p3, %p1, %p2;
	@%p3 bra 	$L__BB0_2;
	cvta.to.global.u64 	%rd3, %rd2;
	cvta.to.global.u64 	%rd4, %rd1;
	mul.lo.s32 	%r16, %r1, %r3;
	add.s32 	%r17, %r2, %r16;
	add.s32 	%r18, %r17, 1;
	mul.wide.u32 	%rd5, %r18, 8;
	add.s64 	%rd6, %rd3, %rd5;
	ld.global.f64 	%fd1, [%rd6];
	add.s32 	%r19, %r17, -1;
	mul.wide.u32 	%rd7, %r19, 8;
	add.s64 	%rd8, %rd3, %rd7;
	ld.global.f64 	%fd2, [%rd8];
	add.f64 	%fd3, %fd1, %fd2;
	add.s32 	%r20, %r16, %r3;
	add.s32 	%r21, %r20, %r2;
	mul.wide.u32 	%rd9, %r21, 8;
	add.s64 	%rd10, %rd3, %rd9;
	ld.global.f64 	%fd4, [%rd10];
	add.f64 	%fd5, %fd3, %fd4;
	shl.b32 	%r22, %r3, 1;
	sub.s32 	%r23, %r20, %r22;
	add.s32 	%r24, %r23, %r2;
	mul.wide.u32 	%rd11, %r24, 8;
	add.s64 	%rd12, %rd3, %rd11;
	ld.global.f64 	%fd6, [%rd12];
	add.f64 	%fd7, %fd5, %fd6;
	add.s32 	%r25, %r21, 1;
	mul.wide.u32 	%rd13, %r25, 8;
	add.s64 	%rd14, %rd3, %rd13;
	ld.global.f64 	%fd8, [%rd14];
	fma.rn.f64 	%fd9, %fd7, 0d4010000000000000, %fd8;
	add.s32 	%r26, %r21, -1;
	mul.wide.u32 	%rd15, %r26, 8;
	add.s64 	%rd16, %rd3, %rd15;
	ld.global.f64 	%fd10, [%rd16];
	add.f64 	%fd11, %fd10, %fd9;
	add.s32 	%r27, %r24, 1;
	mul.wide.u32 	%rd17, %r27, 8;
	add.s64 	%rd18, %rd3, %rd17;
	ld.global.f64 	%fd12, [%rd18];
	add.f64 	%fd13, %fd12, %fd11;
	add.s32 	%r28, %r24, -1;
	mul.wide.u32 	%rd19, %r28, 8;
	add.s64 	%rd20, %rd3, %rd19;
	ld.global.f64 	%fd14, [%rd20];
	add.f64 	%fd15, %fd14, %fd13;
	mul.f64 	%fd16, %fd15, 0d3FA999999999999A;
	mul.wide.u32 	%rd21, %r17, 8;
	add.s64 	%rd22, %rd4, %rd21;
	st.global.f64 	[%rd22], %fd16;
$L__BB0_2:
	ret;

}
	// .globl	_Z21tiled_no_halos_kernelPdPKdjjjjjj
.visible .entry _Z21tiled_no_halos_kernelPdPKdjjjjjj(
	.param .u64 .ptr .align 1 _Z21tiled_no_halos_kernelPdPKdjjjjjj_param_0,
	.param .u64 .ptr .align 1 _Z21tiled_no_halos_kernelPdPKdjjjjjj_param_1,
	.param .u32 _Z21tiled_no_halos_kernelPdPKdjjjjjj_param_2,
	.param .u32 _Z21tiled_no_halos_kernelPdPKdjjjjjj_param_3,
	.param .u32 _Z21tiled_no_halos_kernelPdPKdjjjjjj_param_4,
	.param .u32 _Z21tiled_no_halos_kernelPdPKdjjjjjj_param_5,
	.param .u32 _Z21tiled_no_halos_kernelPdPKdjjjjjj_param_6,
	.param .u32 _Z21tiled_no_halos_kernelPdPKdjjjjjj_param_7
)
{
	.reg .pred 	%p<14>;
	.reg .b32 	%r<33>;
	.reg .b64 	%rd<25>;
	.reg .b64 	%fd<26>;
	// demoted variable
	.shared .align 8 .b8 _ZZ21tiled_no_halos_kernelPdPKdjjjjjjE4tile[2592];
	ld.param.u64 	%rd2, [_Z21tiled_no_halos_kernelPdPKdjjjjjj_param_0];
	ld.param.u64 	%rd3, [_Z21tiled_no_halos_kernelPdPKdjjjjjj_param_1];
	ld.param.u32 	%r11, [_Z21tiled_no_halos_kernelPdPKdjjjjjj_param_2];
	ld.param.u32 	%r12, [_Z21tiled_no_halos_kernelPdPKdjjjjjj_param_3];
	ld.param.u32 	%r13, [_Z21tiled_no_halos_kernelPdPKdjjjjjj_param_4];
	ld.param.u32 	%r14, [_Z21tiled_no_halos_kernelPdPKdjjjjjj_param_5];
	ld.param.u32 	%r15, [_Z21tiled_no_halos_kernelPdPKdjjjjjj_param_6];
	ld.param.u32 	%r16, [_Z21tiled_no_halos_kernelPdPKdjjjjjj_param_7];
	cvta.to.global.u64 	%rd1, %rd3;
	mov.u32 	%r1, %tid.x;
	mov.u32 	%r2, %tid.y;
	mov.u32 	%r17, %ctaid.y;
	mov.u32 	%r18, %ntid.y;
	mad.lo.s32 	%r19, %r17, %r18, %r2;
	add.s32 	%r3, %r19, %r13;
	mov.u32 	%r20, %ctaid.x;
	mov.u32 	%r21, %ntid.x;
	mad.lo.s32 	%r22, %r20, %r21, %r1;
	add.s32 	%r4, %r22, %r15;
	setp.le.u32 	%p2, %r3, %r14;
	setp.le.u32 	%p3, %r4, %r16;
	and.pred  	%p1, %p2, %p3;
	mov.u32 	%r23, _ZZ21tiled_no_halos_kernelPdPKdjjjjjjE4tile;
	mad.lo.s32 	%r24, %r2, 144, %r23;
	shl.b32 	%r25, %r1, 3;
	add.s32 	%r5, %r24, %r25;
	not.pred 	%p4, %p1;
	@%p4 bra 	$L__BB1_10;
	add.s32 	%r26, %r3, -1;
	mad.lo.s32 	%r6, %r26, %r12, %r4;
	add.s32 	%r7, %r6, -1;
	mul.wide.u32 	%rd4, %r7, 8;
	add.s64 	%rd5, %rd1, %rd4;
	ld.global.f64 	%fd1, [%rd5];
	st.shared.f64 	[%r5], %fd1;
	setp.gt.u32 	%p5, %r1, 15;
	@%p5 bra 	$L__BB1_3;
	mul.wide.u32 	%rd6, %r6, 8;
	add.s64 	%rd7, %rd1, %rd6;
	ld.global.f64 	%fd2, [%rd7];
	st.shared.f64 	[%r5+8], %fd2;
$L__BB1_3:
	add.s32 	%r27, %r6, 1;
	mul.wide.u32 	%rd8, %r27, 8;
	add.s64 	%rd9, %rd1, %rd8;
	ld.global.f64 	%fd3, [%rd9];
	st.shared.f64 	[%r5+16], %fd3;
	setp.gt.u32 	%p6, %r2, 15;
	add.s32 	%r8, %r6, %r12;
	@%p6 bra 	$L__BB1_7;
	setp.gt.u32 	%p7, %r1, 15;
	add.s32 	%r9, %r7, %r12;
	mul.wide.u32 	%rd10, %r9, 8;
	add.s64 	%rd11, %rd1, %rd10;
	ld.global.f64 	%fd4, [%rd11];
	st.shared.f64 	[%r5+144], %fd4;
	@%p7 bra 	$L__BB1_6;
	mul.wide.u32 	%rd12, %r8, 8;
	add.s64 	%rd13, %rd1, %rd12;
	ld.global.f64 	%fd5, [%rd13];
	st.shared.f64 	[%r5+152], %fd5;
$L__BB1_6:
	add.s32 	%r28, %r9, 2;
	mul.wide.u32 	%rd14, %r28, 8;
	add.s64 	%rd15, %rd1, %rd14;
	ld.global.f64 	%fd6, [%rd15];
	st.shared.f64 	[%r5+160], %fd6;
$L__BB1_7:
	setp.gt.u32 	%p8, %r1, 15;
	add.s32 	%r10, %r8, %r12;
	add.s32 	%r29, %r10, -1;
	mul.wide.u32 	%rd16, %r29, 8;
	add.s64 	%rd17, %rd1, %rd16;
	ld.global.f64 	%fd7, [%rd17];
	st.shared.f64 	[%r5+288], %fd7;
	@%p8 bra 	$L__BB1_9;
	mul.wide.u32 	%rd18, %r10, 8;
	add.s64 	%rd19, %rd1, %rd18;
	ld.global.f64 	%fd8, [%rd19];
	st.shared.f64 	[%r5+296], %fd8;
$L__BB1_9:
	add.s32 	%r30, %r10, 1;
	mul.wide.u32 	%rd20, %r30, 8;
	add.s64 	%rd21, %rd1, %rd20;
	ld.global.f64 	%fd9, [%rd21];
	st.shared.f64 	[%r5+304], %fd9;
$L__BB1_10:
	bar.sync 	0;
	setp.gt.s32 	%p9, %r3, 1;
	add.s32 	%r31, %r11, -2;
	setp.lt.u32 	%p10, %r3, %r31;
	and.pred  	%p11, %p9, %p10;
	and.pred  	%p12, %p11, %p1;
	not.pred 	%p13, %p12;
	@%p13 bra 	$L__BB1_12;
	ld.shared.f64 	%fd10, [%r5+160];
	ld.shared.f64 	%fd11, [%r5+144];
	add.f64 	%fd12, %fd10, %fd11;
	ld.shared.f64 	%fd13, [%r5+296];
	add.f64 	%fd14, %fd12, %fd13;
	ld.shared.f64 	%fd15, [%r5+8];
	add.f64 	%fd16, %fd14, %fd15;
	ld.shared.f64 	%fd17, [%r5+304];
	fma.rn.f64 	%fd18, %fd16, 0d4010000000000000, %fd17;
	ld.shared.f64 	%fd19, [%r5+288];
	add.f64 	%fd20, %fd19, %fd18;
	ld.shared.f64 	%fd21, [%r5+16];
	add.f64 	%fd22, %fd21, %fd20;
	ld.shared.f64 	%fd23, [%r5];
	add.f64 	%fd24, %fd23, %fd22;
	mul.f64 	%fd25, %fd24, 0d3FA999999999999A;
	mad.lo.s32 	%r32, %r3, %r12, %r4;
	cvta.to.global.u64 	%rd22, %rd2;
	mul.wide.u32 	%rd23, %r32, 8;
	add.s64 	%rd24, %rd22, %rd23;
	st.global.f64 	[%rd24], %fd25;
$L__BB1_12:
	ret;

}
	// .globl	_Z23tiled_with_halos_kernelPdPKdjjjjjj
.visible .entry _Z23tiled_with_halos_kernelPdPKdjjjjjj(
	.param .u64 .ptr .align 1 _Z23tiled_with_halos_kernelPdPKdjjjjjj_param_0,
	.param .u64 .ptr .align 1 _Z23tiled_with_halos_kernelPdPKdjjjjjj_param_1,
	.param .u32 _Z23tiled_with_halos_kernelPdPKdjjjjjj_param_2,
	.param .u32 _Z23tiled_with_halos_kernelPdPKdjjjjjj_param_3,
	.param .u32 _Z23tiled_with_halos_kernelPdPKdjjjjjj_param_4,
	.param .u32 _Z23tiled_with_halos_kernelPdPKdjjjjjj_param_5,
	.param .u32 _Z23tiled_with_halos_kernelPdPKdjjjjjj_param_6,
	.param .u32 _Z23tiled_with_halos_kernelPdPKdjjjjjj_param_7
)
{
	.reg .pred 	%p<17>;
	.reg .b32 	%r<37>;
	.reg .b64 	%rd<25>;
	.reg .b64 	%fd<26>;
	// demoted variable
	.shared .align 8 .b8 _ZZ23tiled_with_halos_kernelPdPKdjjjjjjE4tile[2592];
	ld.param.u64 	%rd1, [_Z23tiled_with_halos_kernelPdPKdjjjjjj_param_0];
	ld.param.u64 	%rd2, [_Z23tiled_with_halos_kernelPdPKdjjjjjj_param_1];
	ld.param.u32 	%r5, [_Z23tiled_with_halos_kernelPdPKdjjjjjj_param_2];
	ld.param.u32 	%r6, [_Z23tiled_with_halos_kernelPdPKdjjjjjj_param_3];
	ld.param.u32 	%r7, [_Z23tiled_with_halos_kernelPdPKdjjjjjj_param_4];
	ld.param.u32 	%r8, [_Z23tiled_with_halos_kernelPdPKdjjjjjj_param_5];
	ld.param.u32 	%r9, [_Z23tiled_with_halos_kernelPdPKdjjjjjj_param_6];
	ld.param.u32 	%r10, [_Z23tiled_with_halos_kernelPdPKdjjjjjj_param_7];
	mov.u32 	%r1, %tid.x;
	mov.u32 	%r11, %tid.y;
	mov.u32 	%r12, %ctaid.y;
	mov.u32 	%r13, %ntid.y;
	mad.lo.s32 	%r14, %r12, %r13, %r11;
	add.s32 	%r2, %r14, %r7;
	mov.u32 	%r15, %ctaid.x;
	mov.u32 	%r16, %ntid.x;
	mad.lo.s32 	%r17, %r15, %r16, %r1;
	add.s32 	%r3, %r17, %r9;
	setp.le.u32 	%p4, %r2, %r8;
	setp.le.u32 	%p5, %r3, %r10;
	and.pred  	%p1, %p4, %p5;
	mov.u32 	%r18, _ZZ23tiled_with_halos_kernelPdPKdjjjjjjE4tile;
	mad.lo.s32 	%r4, %r11, 144, %r18;
	not.pred 	%p6, %p1;
	@%p6 bra 	$L__BB2_2;
	cvta.to.global.u64 	%rd3, %rd2;
	mul.lo.s32 	%r19, %r2, %r6;
	add.s32 	%r20, %r3, %r19;
	mul.wide.u32 	%rd4, %r20, 8;
	add.s64 	%rd5, %rd3, %rd4;
	ld.global.f64 	%fd1, [%rd5];
	shl.b32 	%r21, %r1, 3;
	add.s32 	%r22, %r4, %r21;
	st.shared.f64 	[%r22+152], %fd1;
	sub.s32 	%r23, %r19, %r6;
	add.s32 	%r24, %r23, %r3;
	add.s32 	%r25, %r24, -1;
	mul.wide.u32 	%rd6, %r25, 8;
	add.s64 	%rd7, %rd3, %rd6;
	ld.global.f64 	%fd2, [%rd7];
	st.shared.f64 	[%r22], %fd2;
	mul.wide.u32 	%rd8, %r24, 8;
	add.s64 	%rd9, %rd3, %rd8;
	ld.global.f64 	%fd3, [%rd9];
	st.shared.f64 	[%r22+8], %fd3;
	add.s32 	%r26, %r24, 1;
	mul.wide.u32 	%rd10, %r26, 8;
	add.s64 	%rd11, %rd3, %rd10;
	ld.global.f64 	%fd4, [%rd11];
	st.shared.f64 	[%r22+16], %fd4;
	add.s32 	%r27, %r25, %r6;
	mul.wide.u32 	%rd12, %r27, 8;
	add.s64 	%rd13, %rd3, %rd12;
	ld.global.f64 	%fd5, [%rd13];
	st.shared.f64 	[%r22+144], %fd5;
	add.s32 	%r28, %r27, 2;
	mul.wide.u32 	%rd14, %r28, 8;
	add.s64 	%rd15, %rd3, %rd14;
	ld.global.f64 	%fd6, [%rd15];
	st.shared.f64 	[%r22+160], %fd6;
	add.s32 	%r29, %r20, %r6;
	add.s32 	%r30, %r27, %r6;
	mul.wide.u32 	%rd16, %r30, 8;
	add.s64 	%rd17, %rd3, %rd16;
	ld.global.f64 	%fd7, [%rd17];
	st.shared.f64 	[%r22+288], %fd7;
	mul.wide.u32 	%rd18, %r29, 8;
	add.s64 	%rd19, %rd3, %rd18;
	ld.global.f64 	%fd8, [%rd19];
	st.shared.f64 	[%r22+296], %fd8;
	add.s32 	%r31, %r30, 2;
	mul.wide.u32 	%rd20, %r31, 8;
	add.s64 	%rd21, %rd3, %rd20;
	ld.global.f64 	%fd9, [%rd21];
	st.shared.f64 	[%r22+304], %fd9;
$L__BB2_2:
	bar.sync 	0;
	setp.lt.s32 	%p8, %r2, 2;
	mov.pred 	%p16, 0;
	or.pred  	%p10, %p8, %p6;
	@%p10 bra 	$L__BB2_4;
	add.s32 	%r32, %r5, -2;
	setp.lt.u32 	%p16, %r2, %r32;
$L__BB2_4:
	setp.lt.s32 	%p11, %r3, 2;
	not.pred 	%p12, %p16;
	or.pred  	%p13, %p11, %p12;
	add.s32 	%r33, %r6, -2;
	setp.ge.u32 	%p14, %r3, %r33;
	or.pred  	%p15, %p14, %p13;
	@%p15 bra 	$L__BB2_6;
	shl.b32 	%r34, %r1, 3;
	add.s32 	%r35, %r4, %r34;
	ld.shared.f64 	%fd10, [%r35+160];
	ld.shared.f64 	%fd11, [%r35+144];
	add.f64 	%fd12, %fd10, %fd11;
	ld.shared.f64 	%fd13, [%r35+296];
	add.f64 	%fd14, %fd12, %fd13;
	ld.shared.f64 	%fd15, [%r35+8];
	add.f64 	%fd16, %fd14, %fd15;
	ld.shared.f64 	%fd17, [%r35+304];
	fma.rn.f64 	%fd18, %fd16, 0d4010000000000000, %fd17;
	ld.shared.f64 	%fd19, [%r35+288];
	add.f64 	%fd20, %fd19, %fd18;
	ld.shared.f64 	%fd21, [%r35+16];
	add.f64 	%fd22, %fd21, %fd20;
	ld.shared.f64 	%fd23, [%r35];
	add.f64 	%fd24, %fd23, %fd22;
	mul.f64 	%fd25, %fd24, 0d3FA999999999999A;
	mad.lo.s32 	%r36, %r2, %r6, %r3;
	cvta.to.global.u64 	%rd22, %rd1;
	mul.wide.u32 	%rd23, %r36, 8;
	add.s64 	%rd24, %rd22, %rd23;
	st.global.f64 	[%rd24], %fd25;
$L__BB2_6:
	ret;

}


// ===== COMPILED SASS (sm_100) =====

	.target	sm_100

	.elftype	@"ET_EXEC"


//--------------------- .note.nv.tkinfo           --------------------------
	.section	.note.nv.tkinfo,"",@"SHT_NOTE"
	.sectionflags	@"SHF_NOTE_NV_TKINFO"
	.tkinfo
        /*0018*/ 	.word	0x00000002
        /*0030*/ 	.string	""
        /*0030*/ 	.string	"ptxas"
        /*0030*/ 	.string	"Cuda compilation tools, release 13.0, V13.0.88"
        /*0030*/ 	.string	"Build cuda_13.0.r13.0/compiler.36424714_0"
        /*0030*/ 	.string	"-arch sm_100 -m 64 "



//--------------------- .note.nv.cuinfo           --------------------------
	.section	.note.nv.cuinfo,"",@"SHT_NOTE"
	.sectionflags	@"SHF_NOTE_NV_CUINFO"
        /*0018*/ 	.short	0x0002
        /*001a*/ 	.short	0x0064
        /*001c*/ 	.short	0x0082
	.zero		2


//--------------------- .nv.info                  --------------------------
	.section	.nv.info,"",@"SHT_CUDA_INFO"
	.align	4


	//----- nvinfo : EIATTR_REGCOUNT
	.align		4
        /*0000*/ 	.byte	0x04, 0x2f
        /*0002*/ 	.short	(.L_1 - .L_0)
	.align		4
.L_0:
        /*0004*/ 	.word	index@(_Z30straightforward_unified_kernelPdS_jjjjjj)
        /*0008*/ 	.word	0x00000018


	//----- nvinfo : EIATTR_FRAME_SIZE
	.align		4
.L_1:
        /*000c*/ 	.byte	0x04, 0x11
        /*000e*/ 	.short	(.L_3 - .L_2)
	.align		4
.L_2:
        /*0010*/ 	.word	index@(_Z30straightforward_unified_kernelPdS_jjjjjj)
        /*0014*/ 	.word	0x00000000


	//----- nvinfo : EIATTR_REGCOUNT
	.align		4
.L_3:
        /*0018*/ 	.byte	0x04, 0x2f
        /*001a*/ 	.short	(.L_5 - .L_4)
	.align		4
.L_4:
        /*001c*/ 	.word	index@(_Z21tiled_no_halos_kernelPdPKdjjjjjj)
        /*0020*/ 	.word	0x00000018


	//----- nvinfo : EIATTR_FRAME_SIZE
	.align		4
.L_5:
        /*0024*/ 	.byte	0x04, 0x11
        /*0026*/ 	.short	(.L_7 - .L_6)
	.align		4
.L_6:
        /*0028*/ 	.word	index@(_Z21tiled_no_halos_kernelPdPKdjjjjjj)
        /*002c*/ 	.word	0x00000000


	//----- nvinfo : EIATTR_REGCOUNT
	.align		4
.L_7:
        /*0030*/ 	.byte	0x04, 0x2f
        /*0032*/ 	.short	(.L_9 - .L_8)
	.align		4
.L_8:
        /*0034*/ 	.word	index@(_Z23tiled_with_halos_kernelPdPKdjjjjjj)
        /*0038*/ 	.word	0x0000001c


	//----- nvinfo : EIATTR_FRAME_SIZE
	.align		4
.L_9:
        /*003c*/ 	.byte	0x04, 0x11
        /*003e*/ 	.short	(.L_11 - .L_10)
	.align		4
.L_10:
        /*0040*/ 	.word	index@(_Z23tiled_with_halos_kernelPdPKdjjjjjj)
        /*0044*/ 	.word	0x00000000


	//----- nvinfo : EIATTR_MIN_STACK_SIZE
	.align		4
.L_11:
        /*0048*/ 	.byte	0x04, 0x12
        /*004a*/ 	.short	(.L_13 - .L_12)
	.align		4
.L_12:
        /*004c*/ 	.word	index@(_Z23tiled_with_halos_kernelPdPKdjjjjjj)
        /*0050*/ 	.word	0x00000000


	//----- nvinfo : EIATTR_MIN_STACK_SIZE
	.align		4
.L_13:
        /*0054*/ 	.byte	0x04, 0x12
        /*0056*/ 	.short	(.L_15 - .L_14)
	.align		4
.L_14:
        /*0058*/ 	.word	index@(_Z21tiled_no_halos_kernelPdPKdjjjjjj)
        /*005c*/ 	.word	0x00000000


	//----- nvinfo : EIATTR_MIN_STACK_SIZE
	.align		4
.L_15:
        /*0060*/ 	.byte	0x04, 0x12
        /*0062*/ 	.short	(.L_17 - .L_16)
	.align		4
.L_16:
        /*0064*/ 	.word	index@(_Z30straightforward_unified_kernelPdS_jjjjjj)
        /*0068*/ 	.word	0x00000000
.L_17:


//--------------------- .nv.compat                --------------------------
	.section	.nv.compat,"",@"SHT_CUDA_COMPAT_INFO"
	.align	4
        /*0000*/ 	.byte	0x02, 0x09, 0x00, 0x00, 0x02, 0x02, 0x01, 0x00, 0x02, 0x05, 0x05, 0x00, 0x03, 0x07, 0x01, 0x01
        /*0010*/ 	.byte	0x02, 0x03, 0x00, 0x00, 0x02, 0x06, 0x01, 0x00, 0x04, 0x0b, 0x08, 0x00, 0x01, 0x00, 0x00, 0x00
        /*0020*/ 	.byte	0x00, 0x00, 0x00, 0x00


//--------------------- .nv.info._Z23tiled_with_halos_kernelPdPKdjjjjjj --------------------------
	.section	.nv.info._Z23tiled_with_halos_kernelPdPKdjjjjjj,"",@"SHT_CUDA_INFO"
	.sectionflags	@""
	.align	4


	//----- nvinfo : EIATTR_CUDA_API_VERSION
	.align		4
        /*0000*/ 	.byte	0x04, 0x37
        /*0002*/ 	.short	(.L_19 - .L_18)
.L_18:
        /*0004*/ 	.word	0x00000082


	//----- nvinfo : EIATTR_KPARAM_INFO
	.align		4
.L_19:
        /*0008*/ 	.byte	0x04, 0x17
        /*000a*/ 	.short	(.L_21 - .L_20)
.L_20:
        /*000c*/ 	.word	0x00000000
        /*0010*/ 	.short	0x0007
        /*0012*/ 	.short	0x0024
        /*0014*/ 	.byte	0x00, 0xf0, 0x11, 0x00


	//----- nvinfo : EIATTR_KPARAM_INFO
	.align		4
.L_21:
        /*0018*/ 	.byte	0x04, 0x17
        /*001a*/ 	.short	(.L_23 - .L_22)
.L_22:
        /*001c*/ 	.word	0x00000000
        /*0020*/ 	.short	0x0006
        /*0022*/ 	.short	0x0020
        /*0024*/ 	.byte	0x00, 0xf0, 0x11, 0x00


	//----- nvinfo : EIATTR_KPARAM_INFO
	.align		4
.L_23:
        /*0028*/ 	.byte	0x04, 0x17
        /*002a*/ 	.short	(.L_25 - .L_24)
.L_24:
        /*002c*/ 	.word	0x00000000
        /*0030*/ 	.short	0x0005
        /*0032*/ 	.short	0x001c
        /*0034*/ 	.byte	0x00, 0xf0, 0x11, 0x00


	//----- nvinfo : EIATTR_KPARAM_INFO
	.align		4
.L_25:
        /*0038*/ 	.byte	0x04, 0x17
        /*003a*/ 	.short	(.L_27 - .L_26)
.L_26:
        /*003c*/ 	.word	0x00000000
        /*0040*/ 	.short	0x0004
        /*0042*/ 	.short	0x0018
        /*0044*/ 	.byte	0x00, 0xf0, 0x11, 0x00


	//----- nvinfo : EIATTR_KPARAM_INFO
	.align		4
.L_27:
        /*0048*/ 	.byte	0x04, 0x17
        /*004a*/ 	.short	(.L_29 - .L_28)
.L_28:
        /*004c*/ 	.word	0x00000000
        /*0050*/ 	.short	0x0003
        /*0052*/ 	.short	0x0014
        /*0054*/ 	.byte	0x00, 0xf0, 0x11, 0x00


	//----- nvinfo : EIATTR_KPARAM_INFO
	.align		4
.L_29:
        /*0058*/ 	.byte	0x04, 0x17
        /*005a*/ 	.short	(.L_31 - .L_30)
.L_30:
        /*005c*/ 	.word	0x00000000
        /*0060*/ 	.short	0x0002
        /*0062*/ 	.short	0x0010
        /*0064*/ 	.byte	0x00, 0xf0, 0x11, 0x00


	//----- nvinfo : EIATTR_KPARAM_INFO
	.align		4
.L_31:
        /*0068*/ 	.byte	0x04, 0x17
        /*006a*/ 	.short	(.L_33 - .L_32)
.L_32:
        /*006c*/ 	.word	0x00000000
        /*0070*/ 	.short	0x0001
        /*0072*/ 	.short	0x0008
        /*0074*/ 	.byte	0x00, 0xf5, 0x21, 0x00


	//----- nvinfo : EIATTR_KPARAM_INFO
	.align		4
.L_33:
        /*0078*/ 	.byte	0x04, 0x17
        /*007a*/ 	.short	(.L_35 - .L_34)
.L_34:
        /*007c*/ 	.word	0x00000000
        /*0080*/ 	.short	0x0000
        /*0082*/ 	.short	0x0000
        /*0084*/ 	.byte	0x00, 0xf5, 0x21, 0x00


	//----- nvinfo : EIATTR_SPARSE_MMA_MASK
	.align		4
.L_35:
        /*0088*/ 	.byte	0x03, 0x50
        /*008a*/ 	.short	0x0000


	//----- nvinfo : EIATTR_MAXREG_COUNT
	.align		4
        /*008c*/ 	.byte	0x03, 0x1b
        /*008e*/ 	.short	0x00ff


	//----- nvinfo : EIATTR_NUM_BARRIERS
	.align		4
        /*0090*/ 	.byte	0x02, 0x4c
        /*0092*/ 	.byte	0x01
	.zero		1


	//----- nvinfo : EIATTR_MERCURY_ISA_VERSION
	.align		4
        /*0094*/ 	.byte	0x03, 0x5f
        /*0096*/ 	.short	0x0101


	//----- nvinfo : EIATTR_VRC_CTA_INIT_COUNT
	.align		4
        /*0098*/ 	.byte	0x02, 0x4a
	.zero		1
	.zero		1


	//----- nvinfo : EIATTR_EXIT_INSTR_OFFSETS
	.align		4
        /*009c*/ 	.byte	0x04, 0x1c
        /*009e*/ 	.short	(.L_37 - .L_36)


	//   ....[0]....
.L_36:
        /*00a0*/ 	.word	0x00000480


	//   ....[1]....
        /*00a4*/ 	.word	0x00000600


	//----- nvinfo : EIATTR_CRS_STACK_SIZE
	.align		4
.L_37:
        /*00a8*/ 	.byte	0x04, 0x1e
        /*00aa*/ 	.short	(.L_39 - .L_38)
.L_38:
        /*00ac*/ 	.word	0x00000000


	//----- nvinfo : EIATTR_CBANK_PARAM_SIZE
	.align		4
.L_39:
        /*00b0*/ 	.byte	0x03, 0x19
        /*00b2*/ 	.short	0x0028


	//----- nvinfo : EIATTR_PARAM_CBANK
	.align		4
        /*00b4*/ 	.byte	0x04, 0x0a
        /*00b6*/ 	.short	(.L_41 - .L_40)
	.align		4
.L_40:
        /*00b8*/ 	.word	index@(.nv.constant0._Z23tiled_with_halos_kernelPdPKdjjjjjj)
        /*00bc*/ 	.short	0x0380
        /*00be*/ 	.short	0x0028


	//----- nvinfo : EIATTR_SW_WAR
	.align		4
.L_41:
        /*00c0*/ 	.byte	0x04, 0x36
        /*00c2*/ 	.short	(.L_43 - .L_42)
.L_42:
        /*00c4*/ 	.word	0x00000008
.L_43:


//--------------------- .nv.info._Z21tiled_no_halos_kernelPdPKdjjjjjj --------------------------
	.section	.nv.info._Z21tiled_no_halos_kernelPdPKdjjjjjj,"",@"SHT_CUDA_INFO"
	.sectionflags	@""
	.align	4


	//----- nvinfo : EIATTR_CUDA_API_VERSION
	.align		4
        /*0000*/ 	.byte	0x04, 0x37
        /*0002*/ 	.short	(.L_45 - .L_44)
.L_44:
        /*0004*/ 	.word	0x00000082


	//----- nvinfo : EIATTR_KPARAM_INFO
	.align		4
.L_45:
        /*0008*/ 	.byte	0x04, 0x17
        /*000a*/ 	.short	(.L_47 - .L_46)
.L_46:
        /*000c*/ 	.word	0x00000000
        /*0010*/ 	.short	0x0007
        /*0012*/ 	.short	0x0024
        /*0014*/ 	.byte	0x00, 0xf0, 0x11, 0x00


	//----- nvinfo : EIATTR_KPARAM_INFO
	.align		4
.L_47:
        /*0018*/ 	.byte	0x04, 0x17
        /*001a*/ 	.short	(.L_49 - .L_48)
.L_48:
        /*001c*/ 	.word	0x00000000
        /*0020*/ 	.short	0x0006
        /*0022*/ 	.short	0x0020
        /*0024*/ 	.byte	0x00, 0xf0, 0x11, 0x00


	//----- nvinfo : EIATTR_KPARAM_INFO
	.align		4
.L_49:
        /*0028*/ 	.byte	0x04, 0x17
        /*002a*/ 	.short	(.L_51 - .L_50)
.L_50:
        /*002c*/ 	.word	0x00000000
        /*0030*/ 	.short	0x0005
        /*0032*/ 	.short	0x001c
        /*0034*/ 	.byte	0x00, 0xf0, 0x11, 0x00


	//----- nvinfo : EIATTR_KPARAM_INFO
	.align		4
.L_51:
        /*0038*/ 	.byte	0x04, 0x17
        /*003a*/ 	.short	(.L_53 - .L_52)
.L_52:
        /*003c*/ 	.word	0x00000000
        /*0040*/ 	.short	0x0004
        /*0042*/ 	.short	0x0018
        /*0044*/ 	.byte	0x00, 0xf0, 0x11, 0x00


	//----- nvinfo : EIATTR_KPARAM_INFO
	.align		4
.L_53:
        /*0048*/ 	.byte	0x04, 0x17
        /*004a*/ 	.short	(.L_55 - .L_54)
.L_54:
        /*004c*/ 	.word	0x00000000
        /*0050*/ 	.short	0x0003
        /*0052*/ 	.short	0x0014
        /*0054*/ 	.byte	0x00, 0xf0, 0x11, 0x00


	//----- nvinfo : EIATTR_KPARAM_INFO
	.align		4
.L_55:
        /*0058*/ 	.byte	0x04, 0x17
        /*005a*/ 	.short	(.L_57 - .L_56)
.L_56:
        /*005c*/ 	.word	0x00000000
        /*0060*/ 	.short	0x0002
        /*0062*/ 	.short	0x0010
        /*0064*/ 	.byte	0x00, 0xf0, 0x11, 0x00


	//----- nvinfo : EIATTR_KPARAM_INFO
	.align		4
.L_57:
        /*0068*/ 	.byte	0x04, 0x17
        /*006a*/ 	.short	(.L_59 - .L_58)
.L_58:
        /*006c*/ 	.word	0x00000000
        /*0070*/ 	.short	0x0001
        /*0072*/ 	.short	0x0008
        /*0074*/ 	.byte	0x00, 0xf5, 0x21, 0x00


	//----- nvinfo : EIATTR_KPARAM_INFO
	.align		4
.L_59:
        /*0078*/ 	.byte	0x04, 0x17
        /*007a*/ 	.short	(.L_61 - .L_60)
.L_60:
        /*007c*/ 	.word	0x00000000
        /*0080*/ 	.short	0x0000
        /*0082*/ 	.short	0x0000
        /*0084*/ 	.byte	0x00, 0xf5, 0x21, 0x00


	//----- nvinfo : EIATTR_SPARSE_MMA_MASK
	.align		4
.L_61:
        /*0088*/ 	.byte	0x03, 0x50
        /*008a*/ 	.short	0x0000


	//----- nvinfo : EIATTR_MAXREG_COUNT
	.align		4
        /*008c*/ 	.byte	0x03, 0x1b
        /*008e*/ 	.short	0x00ff


	//----- nvinfo : EIATTR_NUM_BARRIERS
	.align		4
        /*0090*/ 	.byte	0x02, 0x4c
        /*0092*/ 	.byte	0x01
	.zero		1


	//----- nvinfo : EIATTR_MERCURY_ISA_VERSION
	.align		4
        /*0094*/ 	.byte	0x03, 0x5f
        /*0096*/ 	.short	0x0101


	//----- nvinfo : EIATTR_VRC_CTA_INIT_COUNT
	.align		4
        /*0098*/ 	.byte	0x02, 0x4a
	.zero		1
	.zero		1


	//----- nvinfo : EIATTR_EXIT_INSTR_OFFSETS
	.align		4
        /*009c*/ 	.byte	0x04, 0x1c
        /*009e*/ 	.short	(.L_63 - .L_62)


	//   ....[0]....
.L_62:
        /*00a0*/ 	.word	0x000004a0


	//   ....[1]....
        /*00a4*/ 	.word	0x00000620


	//----- nvinfo : EIATTR_CRS_STACK_SIZE
	.align		4
.L_63:
        /*00a8*/ 	.byte	0x04, 0x1e
        /*00aa*/ 	.short	(.L_65 - .L_64)
.L_64:
        /*00ac*/ 	.word	0x00000000


	//----- nvinfo : EIATTR_CBANK_PARAM_SIZE
	.align		4
.L_65:
        /*00b0*/ 	.byte	0x03, 0x19
        /*00b2*/ 	.short	0x0028


	//----- nvinfo : EIATTR_PARAM_CBANK
	.align		4
        /*00b4*/ 	.byte	0x04, 0x0a
        /*00b6*/ 	.short	(.L_67 - .L_66)
	.align		4
.L_66:
        /*00b8*/ 	.word	index@(.nv.constant0._Z21tiled_no_halos_kernelPdPKdjjjjjj)
        /*00bc*/ 	.short	0x0380
        /*00be*/ 	.short	0x0028


	//----- nvinfo : EIATTR_SW_WAR
	.align		4
.L_67:
        /*00c0*/ 	.byte	0x04, 0x36
        /*00c2*/ 	.short	(.L_69 - .L_68)
.L_68:
        /*00c4*/ 	.word	0x00000008
.L_69:


//--------------------- .nv.info._Z30straightforward_unified_kernelPdS_jjjjjj --------------------------
	.section	.nv.info._Z30straightforward_unified_kernelPdS_jjjjjj,"",@"SHT_CUDA_INFO"
	.sectionflags	@""
	.align	4


	//----- nvinfo : EIATTR_CUDA_API_VERSION
	.align		4
        /*0000*/ 	.byte	0x04, 0x37
        /*0002*/ 	.short	(.L_71 - .L_70)
.L_70:
        /*0004*/ 	.word	0x00000082


	//----- nvinfo : EIATTR_KPARAM_INFO
	.align		4
.L_71:
        /*0008*/ 	.byte	0x04, 0x17
        /*000a*/ 	.short	(.L_73 - .L_72)
.L_72:
        /*000c*/ 	.word	0x00000000
        /*0010*/ 	.short	0x0007
        /*0012*/ 	.short	0x0024
        /*0014*/ 	.byte	0x00, 0xf0, 0x11, 0x00


	//----- nvinfo : EIATTR_KPARAM_INFO
	.align		4
.L_73:
        /*0018*/ 	.byte	0x04, 0x17
        /*001a*/ 	.short	(.L_75 - .L_74)
.L_74:
        /*001c*/ 	.word	0x00000000
        /*0020*/ 	.short	0x0006
        /*0022*/ 	.short	0x0020
        /*0024*/ 	.byte	0x00, 0xf0, 0x11, 0x00


	//----- nvinfo : EIATTR_KPARAM_INFO
	.align		4
.L_75:
        /*0028*/ 	.byte	0x04, 0x17
        /*002a*/ 	.short	(.L_77 - .L_76)
.L_76:
        /*002c*/ 	.word	0x00000000
        /*0030*/ 	.short	0x0005
        /*0032*/ 	.short	0x001c
        /*0034*/ 	.byte	0x00, 0xf0, 0x11, 0x00


	//----- nvinfo : EIATTR_KPARAM_INFO
	.align		4
.L_77:
        /*0038*/ 	.byte	0x04, 0x17
        /*003a*/ 	.short	(.L_79 - .L_78)
.L_78:
        /*003c*/ 	.word	0x00000000
        /*0040*/ 	.short	0x0004
        /*0042*/ 	.short	0x0018
        /*0044*/ 	.byte	0x00, 0xf0, 0x11, 0x00


	//----- nvinfo : EIATTR_KPARAM_INFO
	.align		4
.L_79:
        /*0048*/ 	.byte	0x04, 0x17
        /*004a*/ 	.short	(.L_81 - .L_80)
.L_80:
        /*004c*/ 	.word	0x00000000
        /*0050*/ 	.short	0x0003
        /*0052*/ 	.short	0x0014
        /*0054*/ 	.byte	0x00, 0xf0, 0x11, 0x00


	//----- nvinfo : EIATTR_KPARAM_INFO
	.align		4
.L_81:
        /*0058*/ 	.byte	0x04, 0x17
        /*005a*/ 	.short	(.L_83 - .L_82)
.L_82:
        /*005c*/ 	.word	0x00000000
        /*0060*/ 	.short	0x0002
        /*0062*/ 	.short	0x0010
        /*0064*/ 	.byte	0x00, 0xf0, 0x11, 0x00


	//----- nvinfo : EIATTR_KPARAM_INFO
	.align		4
.L_83:
        /*0068*/ 	.byte	0x04, 0x17
        /*006a*/ 	.short	(.L_85 - .L_84)
.L_84:
        /*006c*/ 	.word	0x00000000
        /*0070*/ 	.short	0x0001
        /*0072*/ 	.short	0x0008
        /*0074*/ 	.byte	0x00, 0xf5, 0x21, 0x00


	//----- nvinfo : EIATTR_KPARAM_INFO
	.align		4
.L_85:
        /*0078*/ 	.byte	0x04, 0x17
        /*007a*/ 	.short	(.L_87 - .L_86)
.L_86:
        /*007c*/ 	.word	0x00000000
        /*0080*/ 	.short	0x0000
        /*0082*/ 	.short	0x0000
        /*0084*/ 	.byte	0x00, 0xf5, 0x21, 0x00


	//----- nvinfo : EIATTR_SPARSE_MMA_MASK
	.align		4
.L_87:
        /*0088*/ 	.byte	0x03, 0x50
        /*008a*/ 	.short	0x0000


	//----- nvinfo : EIATTR_MAXREG_COUNT
	.align		4
        /*008c*/ 	.byte	0x03, 0x1b
        /*008e*/ 	.short	0x00ff


	//----- nvinfo : EIATTR_MERCURY_ISA_VERSION
	.align		4
        /*0090*/ 	.byte	0x03, 0x5f
        /*0092*/ 	.short	0x0101


	//----- nvinfo : EIATTR_VRC_CTA_INIT_COUNT
	.align		4
        /*0094*/ 	.byte	0x02, 0x4a
	.zero		1
	.zero		1


	//----- nvinfo : EIATTR_EXIT_INSTR_OFFSETS
	.align		4
        /*0098*/ 	.byte	0x04, 0x1c
        /*009a*/ 	.short	(.L_89 - .L_88)


	//   ....[0]....
.L_88:
        /*009c*/ 	.word	0x000000f0


	//   ....[1]....
        /*00a0*/ 	.word	0x000003c0


	//----- nvinfo : EIATTR_CBANK_PARAM_SIZE
	.align		4
.L_89:
        /*00a4*/ 	.byte	0x03, 0x19
        /*00a6*/ 	.short	0x0028


	//----- nvinfo : EIATTR_PARAM_CBANK
	.align		4
        /*00a8*/ 	.byte	0x04, 0x0a
        /*00aa*/ 	.short	(.L_91 - .L_90)
	.align		4
.L_90:
        /*00ac*/ 	.word	index@(.nv.constant0._Z30straightforward_unified_kernelPdS_jjjjjj)
        /*00b0*/ 	.short	0x0380
        /*00b2*/ 	.short	0x0028


	//----- nvinfo : EIATTR_SW_WAR
	.align		4
.L_91:
        /*00b4*/ 	.byte	0x04, 0x36
        /*00b6*/ 	.short	(.L_93 - .L_92)
.L_92:
        /*00b8*/ 	.word	0x00000008
.L_93:


//--------------------- .nv.callgraph             --------------------------
	.section	.nv.callgraph,"",@"SHT_CUDA_CALLGRAPH"
	.align	4
	.sectionentsize	8
	.align		4
        /*0000*/ 	.word	0x00000000
	.align		4
        /*0004*/ 	.word	0xffffffff
	.align		4
        /*0008*/ 	.word	0x00000000
	.align		4
        /*000c*/ 	.word	0xfffffffe
	.align		4
        /*0010*/ 	.word	0x00000000
	.align		4
        /*0014*/ 	.word	0xfffffffd
	.align		4
        /*0018*/ 	.word	0x00000000
	.align		4
        /*001c*/ 	.word	0xfffffffc


//--------------------- .text._Z23tiled_with_halos_kernelPdPKdjjjjjj --------------------------
	.section	.text._Z23tiled_with_halos_kernelPdPKdjjjjjj,"ax",@progbits
	.align	128
        .global         _Z23tiled_with_halos_kernelPdPKdjjjjjj
        .type           _Z23tiled_with_halos_kernelPdPKdjjjjjj,@function
        .size           _Z23tiled_with_halos_kernelPdPKdjjjjjj,(.L_x_8 - _Z23tiled_with_halos_kernelPdPKdjjjjjj)
        .other          _Z23tiled_with_halos_kernelPdPKdjjjjjj,@"STO_CUDA_ENTRY STV_DEFAULT"
_Z23tiled_with_halos_kernelPdPKdjjjjjj:
.text._Z23tiled_with_halos_kernelPdPKdjjjjjj:
[----:B------:R-:W-:Y:S01]  /*0000*/  LDC R1, c[0x0][0x37c] ;  /* 0x0000df00ff017b82 */ /* 0x000fe20000000800 */
[----:B------:R-:W0:Y:S07]  /*0010*/  S2R R0, SR_TID.X ;  /* 0x0000000000007919 */ /* 0x000e2e0000002100 */
[----:B------:R-:W1:Y:S01]  /*0020*/  LDC R2, c[0x0][0x364] ;  /* 0x0000d900ff027b82 */ /* 0x000e620000000800 */
[----:B------:R-:W2:Y:S01]  /*0030*/  LDCU.64 UR8, c[0x0][0x3a0] ;  /* 0x00007400ff0877ac */ /* 0x000ea20008000a00 */
[----:B------:R-:W-:Y:S01]  /*0040*/  BSSY.RECONVERGENT B0, `(.L_x_0) ;  /* 0x000003f000007945 */ /* 0x000fe20003800200 */
[----:B------:R-:W1:Y:S01]  /*0050*/  S2R R21, SR_TID.Y ;  /* 0x0000000000157919 */ /* 0x000e620000002200 */
[----:B------:R-:W3:Y:S04]  /*0060*/  LDCU.64 UR6, c[0x0][0x398] ;  /* 0x00007300ff0677ac */ /* 0x000ee80008000a00 */
[----:B------:R-:W0:Y:S08]  /*0070*/  S2UR UR5, SR_CTAID.X ;  /* 0x00000000000579c3 */ /* 0x000e300000002500 */
[----:B------:R-:W0:Y:S08]  /*0080*/  LDC R3, c[0x0][0x360] ;  /* 0x0000d800ff037b82 */ /* 0x000e300000000800 */
[----:B------:R-:W1:Y:S01]  /*0090*/  S2UR UR4, SR_CTAID.Y ;  /* 0x00000000000479c3 */ /* 0x000e620000002600 */
[----:B0-----:R-:W-:-:S02]  /*00a0*/  IMAD R18, R3, UR5, R0 ;  /* 0x0000000503127c24 */ /* 0x001fc4000f8e0200 */
[----:B------:R-:W0:Y:S03]  /*00b0*/  S2R R3, SR_CgaCtaId ;  /* 0x0000000000037919 */ /* 0x000e260000008800 */
[----:B--2---:R-:W-:Y:S01]  /*00c0*/  IADD3 R18, PT, PT, R18, UR8, RZ ;  /* 0x0000000812127c10 */ /* 0x004fe2000fffe0ff */
[----:B------:R-:W2:Y:S01]  /*00d0*/  LDCU UR8, c[0x0][0x394] ;  /* 0x00007280ff0877ac */ /* 0x000ea20008000800 */
[----:B-1----:R-:W-:Y:S02]  /*00e0*/  IMAD R19, R2, UR4, R21 ;  /* 0x0000000402137c24 */ /* 0x002fe4000f8e0215 */
[----:B------:R-:W-:Y:S02]  /*00f0*/  ISETP.GT.U32.AND P0, PT, R18, UR9, PT ;  /* 0x0000000912007c0c */ /* 0x000fe4000bf04070 */
[----:B------:R-:W-:Y:S02]  /*0100*/  MOV R2, 0x400 ;  /* 0x0000040000027802 */ /* 0x000fe40000000f00 */
[----:B---3--:R-:W-:-:S04]  /*0110*/  IADD3 R19, PT, PT, R19, UR6, RZ ;  /* 0x0000000613137c10 */ /* 0x008fc8000fffe0ff */
[C---:B------:R-:W-:Y:S01]  /*0120*/  ISETP.LE.U32.AND P0, PT, R19.reuse, UR7, !P0 ;  /* 0x0000000713007c0c */ /* 0x040fe2000c703070 */
[----:B------:R-:W1:Y:S03]  /*0130*/  LDCU.64 UR6, c[0x0][0x358] ;  /* 0x00006b00ff0677ac */ /* 0x000e660008000a00 */
[----:B------:R-:W-:-:S13]  /*0140*/  ISETP.LT.OR P1, PT, R19, 0x2, !P0 ;  /* 0x000000021300780c */ /* 0x000fda0004721670 */
[----:B------:R-:W3:Y:S01]  /*0150*/  @!P1 LDC R4, c[0x0][0x390] ;  /* 0x0000e400ff049b82 */ /* 0x000ee20000000800 */
[----:B0-----:R-:W-:-:S05]  /*0160*/  LEA R2, R3, R2, 0x18 ;  /* 0x0000000203027211 */ /* 0x001fca00078ec0ff */
[----:B------:R-:W-:Y:S01]  /*0170*/  IMAD R21, R21, 0x90, R2 ;  /* 0x0000009015157824 */ /* 0x000fe200078e0202 */
[----:B---3--:R-:W-:-:S04]  /*0180*/  @!P1 IADD3 R4, PT, PT, R4, -0x2, RZ ;  /* 0xfffffffe04049810 */ /* 0x008fc80007ffe0ff */
[----:B------:R-:W-:Y:S01]  /*0190*/  ISETP.LT.U32.AND P1, PT, R19, R4, !P1 ;  /* 0x000000041300720c */ /* 0x000fe20004f21070 */
[----:B-12---:R-:W-:-:S12]  /*01a0*/  @!P0 BRA `(.L_x_1) ;  /* 0x0000000000a08947 */ /* 0x006fd80003800000 */
[----:B------:R-:W0:Y:S08]  /*01b0*/  LDC R8, c[0x0][0x394] ;  /* 0x0000e500ff087b82 */ /* 0x000e300000000800 */
[----:B------:R-:W1:Y:S01]  /*01c0*/  LDC.64 R6, c[0x0][0x388] ;  /* 0x0000e200ff067b82 */ /* 0x000e620000000a00 */
[CC--:B0-----:R-:W-:Y:S02]  /*01d0*/  IMAD R3, R19.reuse, R8.reuse, -R8 ;  /* 0x0000000813037224 */ /* 0x0c1fe400078e0a08 */
[----:B------:R-:W-:-:S03]  /*01e0*/  IMAD R5, R19, R8, R18 ;  /* 0x0000000813057224 */ /* 0x000fc600078e0212 */
[----:B------:R-:W-:Y:S01]  /*01f0*/  IADD3 R15, PT, PT, R18, R3, RZ ;  /* 0x00000003120f7210 */ /* 0x000fe20007ffe0ff */
[C---:B------:R-:W-:Y:S02]  /*0200*/  IMAD.IADD R3, R5.reuse, 0x1, R8 ;  /* 0x0000000105037824 */ /* 0x040fe400078e0208 */
[--C-:B-1----:R-:W-:Y:S01]  /*0210*/  IMAD.WIDE.U32 R4, R5, 0x8, R6.reuse ;  /* 0x0000000805047825 */ /* 0x102fe200078e0006 */
[C---:B------:R-:W-:Y:S02]  /*0220*/  IADD3 R13, PT, PT, R15.reuse, -0x1, RZ ;  /* 0xffffffff0f0d7810 */ /* 0x040fe40007ffe0ff */
[----:B------:R-:W-:Y:S01]  /*0230*/  IADD3 R11, PT, PT, R15, 0x1, RZ ;  /* 0x000000010f0b7810 */ /* 0x000fe20007ffe0ff */
[--C-:B------:R-:W-:Y:S01]  /*0240*/  IMAD.WIDE.U32 R2, R3, 0x8, R6.reuse ;  /* 0x0000000803027825 */ /* 0x100fe200078e0006 */
[-C--:B------:R-:W-:Y:S01]  /*0250*/  IADD3 R17, PT, PT, R13, R8.reuse, RZ ;  /* 0x000000080d117210 */ /* 0x080fe20007ffe0ff */
[----:B------:R-:W2:Y:S02]  /*0260*/  LDG.E.64 R4, desc[UR6][R4.64] ;  /* 0x0000000604047981 */ /* 0x000ea4000c1e1b00 */
[--C-:B------:R-:W-:Y:S01]  /*0270*/  IMAD.WIDE.U32 R14, R15, 0x8, R6.reuse ;  /* 0x000000080f0e7825 */ /* 0x100fe200078e0006 */
[C---:B------:R-:W-:Y:S01]  /*0280*/  IADD3 R9, PT, PT, R17.reuse, R8, RZ ;  /* 0x0000000811097210 */ /* 0x040fe20007ffe0ff */
[----:B------:R-:W3:Y:S02]  /*0290*/  LDG.E.64 R2, desc[UR6][R2.64] ;  /* 0x0000000602027981 */ /* 0x000ee4000c1e1b00 */
[----:B------:R-:W-:Y:S01]  /*02a0*/  VIADD R23, R17, 0x2 ;  /* 0x0000000211177836 */ /* 0x000fe20000000000 */
[----:B------:R-:W-:Y:S01]  /*02b0*/  IADD3 R25, PT, PT, R9, 0x2, RZ ;  /* 0x0000000209197810 */ /* 0x000fe20007ffe0ff */
[--C-:B------:R-:W-:Y:S01]  /*02c0*/  IMAD.WIDE.U32 R12, R13, 0x8, R6.reuse ;  /* 0x000000080d0c7825 */ /* 0x100fe200078e0006 */
[----:B------:R-:W4:Y:S03]  /*02d0*/  LDG.E.64 R14, desc[UR6][R14.64] ;  /* 0x000000060e0e7981 */ /* 0x000f26000c1e1b00 */
[----:B------:R-:W-:-:S02]  /*02e0*/  IMAD.WIDE.U32 R10, R11, 0x8, R6 ;  /* 0x000000080b0a7825 */ /* 0x000fc400078e0006 */
[----:B------:R-:W5:Y:S02]  /*02f0*/  LDG.E.64 R12, desc[UR6][R12.64] ;  /* 0x000000060c0c7981 */ /* 0x000f64000c1e1b00 */
[--C-:B------:R-:W-:Y:S02]  /*0300*/  IMAD.WIDE.U32 R16, R17, 0x8, R6.reuse ;  /* 0x0000000811107825 */ /* 0x100fe400078e0006 */
[----:B------:R-:W5:Y:S02]  /*0310*/  LDG.E.64 R10, desc[UR6][R10.64] ;  /* 0x000000060a0a7981 */ /* 0x000f64000c1e1b00 */
[--C-:B------:R-:W-:Y:S02]  /*0320*/  IMAD.WIDE.U32 R22, R23, 0x8, R6.reuse ;  /* 0x0000000817167825 */ /* 0x100fe400078e0006 */
[----:B------:R-:W5:Y:S02]  /*0330*/  LDG.E.64 R16, desc[UR6][R16.64] ;  /* 0x0000000610107981 */ /* 0x000f64000c1e1b00 */
[----:B------:R-:W-:-:S02]  /*0340*/  IMAD.WIDE.U32 R8, R9, 0x8, R6 ;  /* 0x0000000809087825 */ /* 0x000fc400078e0006 */
[----:B------:R-:W5:Y:S02]  /*0350*/  LDG.E.64 R22, desc[UR6][R22.64] ;  /* 0x0000000616167981 */ /* 0x000f64000c1e1b00 */
[----:B------:R-:W-:Y:S02]  /*0360*/  IMAD.WIDE.U32 R6, R25, 0x8, R6 ;  /* 0x0000000819067825 */ /* 0x000fe400078e0006 */
[----:B------:R-:W5:Y:S04]  /*0370*/  LDG.E.64 R8, desc[UR6][R8.64] ;  /* 0x0000000608087981 */ /* 0x000f68000c1e1b00 */
[----:B------:R-:W5:Y:S01]  /*0380*/  LDG.E.64 R6, desc[UR6][R6.64] ;  /* 0x0000000606067981 */ /* 0x000f62000c1e1b00 */
[----:B------:R-:W-:-:S05]  /*0390*/  LEA R25, R0, R21, 0x3 ;  /* 0x0000001500197211 */ /* 0x000fca00078e18ff */
[----:B--2---:R0:W-:Y:S04]  /*03a0*/  STS.64 [R25+0x98], R4 ;  /* 0x0000980419007388 */ /* 0x0041e80000000a00 */
[----:B---3--:R0:W-:Y:S04]  /*03b0*/  STS.64 [R25+0x128], R2 ;  /* 0x0001280219007388 */ /* 0x0081e80000000a00 */
[----:B----4-:R0:W-:Y:S04]  /*03c0*/  STS.64 [R25+0x8], R14 ;  /* 0x0000080e19007388 */ /* 0x0101e80000000a00 */
[----:B-----5:R0:W-:Y:S04]  /*03d0*/  STS.64 [R25], R12 ;  /* 0x0000000c19007388 */ /* 0x0201e80000000a00 */
[----:B------:R0:W-:Y:S04]  /*03e0*/  STS.64 [R25+0x10], R10 ;  /* 0x0000100a19007388 */ /* 0x0001e80000000a00 */
[----:B------:R0:W-:Y:S04]  /*03f0*/  STS.64 [R25+0x90], R16 ;  /* 0x0000901019007388 */ /* 0x0001e80000000a00 */
[----:B------:R0:W-:Y:S04]  /*0400*/  STS.64 [R25+0xa0], R22 ;  /* 0x0000a01619007388 */ /* 0x0001e80000000a00 */
[----:B------:R0:W-:Y:S04]  /*0410*/  STS.64 [R25+0x120], R8 ;  /* 0x0001200819007388 */ /* 0x0001e80000000a00 */
[----:B------:R0:W-:Y:S02]  /*0420*/  STS.64 [R25+0x130], R6 ;  /* 0x0001300619007388 */ /* 0x0001e40000000a00 */
.L_x_1:
[----:B------:R-:W-:Y:S05]  /*0430*/  BSYNC.RECONVERGENT B0 ;  /* 0x0000000000007941 */ /* 0x000fea0003800200 */
.L_x_0:
[----:B------:R-:W-:Y:S01]  /*0440*/  BAR.SYNC.DEFER_BLOCKING 0x0 ;  /* 0x0000000000007b1d */ /* 0x000fe20000010000 */
[----:B------:R-:W-:Y:S01]  /*0450*/  UIADD3 UR4, UPT, UPT, UR8, -0x2, URZ ;  /* 0xfffffffe08047890 */ /* 0x000fe2000fffe0ff */
[----:B------:R-:W-:-:S05]  /*0460*/  ISETP.LT.OR P1, PT, R18, 0x2, !P1 ;  /* 0x000000021200780c */ /* 0x000fca0004f21670 */
[----:B------:R-:W-:-:S13]  /*0470*/  ISETP.GE.U32.OR P1, PT, R18, UR4, P1 ;  /* 0x0000000412007c0c */ /* 0x000fda0008f26470 */
[----:B------:R-:W-:Y:S05]  /*0480*/  @P1 EXIT ;  /* 0x000000000000194d */ /* 0x000fea0003800000 */
[----:B------:R-:W-:Y:S01]  /*0490*/  LEA R0, R0, R21, 0x3 ;  /* 0x0000001500007211 */ /* 0x000fe200078e18ff */
[----:B------:R-:W-:Y:S01]  /*04a0*/  UMOV UR4, 0x9999999a ;  /* 0x9999999a00047882 */ /* 0x000fe20000000000 */
[----:B------:R-:W-:-:S03]  /*04b0*/  UMOV UR5, 0x3fa99999 ;  /* 0x3fa9999900057882 */ /* 0x000fc60000000000 */
[----:B0-----:R-:W-:Y:S04]  /*04c0*/  LDS.64 R4, [R0+0xa0] ;  /* 0x0000a00000047984 */ /* 0x001fe80000000a00 */
[----:B------:R-:W0:Y:S04]  /*04d0*/  LDS.64 R6, [R0+0x90] ;  /* 0x0000900000067984 */ /* 0x000e280000000a00 */
[----:B------:R-:W1:Y:S04]  /*04e0*/  LDS.64 R8, [R0+0x128] ;  /* 0x0001280000087984 */ /* 0x000e680000000a00 */
[----:B------:R-:W2:Y:S04]  /*04f0*/  LDS.64 R10, [R0+0x8] ;  /* 0x00000800000a7984 */ /* 0x000ea80000000a00 */
[----:B------:R-:W3:Y:S04]  /*0500*/  LDS.64 R12, [R0+0x130] ;  /* 0x00013000000c7984 */ /* 0x000ee80000000a00 */
[----:B------:R-:W4:Y:S01]  /*0510*/  LDS.64 R2, [R0+0x120] ;  /* 0x0001200000027984 */ /* 0x000f220000000a00 */
[----:B0-----:R-:W-:-:S03]  /*0520*/  DADD R6, R4, R6 ;  /* 0x0000000004067229 */ /* 0x001fc60000000006 */
[----:B------:R-:W0:Y:S05]  /*0530*/  LDS.64 R4, [R0+0x10] ;  /* 0x0000100000047984 */ /* 0x000e2a0000000a00 */
[----:B-1----:R-:W-:Y:S01]  /*0540*/  DADD R6, R6, R8 ;  /* 0x0000000006067229 */ /* 0x002fe20000000008 */
[----:B------:R-:W1:Y:S07]  /*0550*/  LDS.64 R8, [R0] ;  /* 0x0000000000087984 */ /* 0x000e6e0000000a00 */
[----:B--2---:R-:W-:-:S08]  /*0560*/  DADD R6, R6, R10 ;  /* 0x0000000006067229 */ /* 0x004fd0000000000a */
[----:B---3--:R-:W-:-:S08]  /*0570*/  DFMA R6, R6, 4, R12 ;  /* 0x401000000606782b */ /* 0x008fd0000000000c */
[----:B----4-:R-:W-:Y:S02]  /*0580*/  DADD R2, R6, R2 ;  /* 0x0000000006027229 */ /* 0x010fe40000000002 */
[----:B------:R-:W2:Y:S06]  /*0590*/  LDC.64 R6, c[0x0][0x380] ;  /* 0x0000e000ff067b82 */ /* 0x000eac0000000a00 */
[----:B0-----:R-:W-:Y:S01]  /*05a0*/  DADD R2, R2, R4 ;  /* 0x0000000002027229 */ /* 0x001fe20000000004 */
[----:B------:R-:W-:-:S07]  /*05b0*/  IMAD R5, R19, UR8, R18 ;  /* 0x0000000813057c24 */ /* 0x000fce000f8e0212 */
[----:B-1----:R-:W-:-:S08]  /*05c0*/  DADD R2, R2, R8 ;  /* 0x0000000002027229 */ /* 0x002fd00000000008 */
[----:B------:R-:W-:Y:S01]  /*05d0*/  DMUL R2, R2, UR4 ;  /* 0x0000000402027c28 */ /* 0x000fe20008000000 */
[----:B--2---:R-:W-:-:S06]  /*05e0*/  IMAD.WIDE.U32 R4, R5, 0x8, R6 ;  /* 0x0000000805047825 */ /* 0x004fcc00078e0006 */
[----:B------:R-:W-:Y:S01]  /*05f0*/  STG.E.64 desc[UR6][R4.64], R2 ;  /* 0x0000000204007986 */ /* 0x000fe2000c101b06 */
[----:B------:R-:W-:Y:S05]  /*0600*/  EXIT ;  /* 0x000000000000794d */ /* 0x000fea0003800000 */
.L_x_2:
[----:B------:R-:W-:-:S00]  /*0610*/  BRA `(.L_x_2) ;  /* 0xfffffffc00fc7947 */ /* 0x000fc0000383ffff */
[----:B------:R-:W-:-:S00]  /*0620*/  NOP ;  /* 0x0000000000007918 */ /* 0x000fc00000000000 */
        /* <DEDUP_REMOVED lines=13> */
.L_x_8:


//--------------------- .text._Z21tiled_no_halos_kernelPdPKdjjjjjj --------------------------
	.section	.text._Z21tiled_no_halos_kernelPdPKdjjjjjj,"ax",@progbits
	.align	128
        .global         _Z21tiled_no_halos_kernelPdPKdjjjjjj
        .type           _Z21tiled_no_halos_kernelPdPKdjjjjjj,@function
        .size           _Z21tiled_no_halos_kernelPdPKdjjjjjj,(.L_x_9 - _Z21tiled_no_halos_kernelPdPKdjjjjjj)
        .other          _Z21tiled_no_halos_kernelPdPKdjjjjjj,@"STO_CUDA_ENTRY STV_DEFAULT"
_Z21tiled_no_halos_kernelPdPKdjjjjjj:
.text._Z21tiled_no_halos_kernelPdPKdjjjjjj:
[----:B------:R-:W-:Y:S01]  /*0000*/  LDC R1, c[0x0][0x37c] ;  /* 0x0000df00ff017b82 */ /* 0x000fe20000000800 */
[----:B------:R-:W0:Y:S07]  /*0010*/  S2R R6, SR_TID.X ;  /* 0x0000000000067919 */ /* 0x000e2e0000002100 */
[----:B------:R-:W1:Y:S01]  /*0020*/  LDC R17, c[0x0][0x364] ;  /* 0x0000d900ff117b82 */ /* 0x000e620000000800 */
[----:B------:R-:W2:Y:S01]  /*0030*/  LDCU.64 UR6, c[0x0][0x3a0] ;  /* 0x00007400ff0677ac */ /* 0x000ea20008000a00 */
[----:B------:R-:W-:Y:S01]  /*0040*/  MOV R2, 0x400 ;  /* 0x0000040000027802 */ /* 0x000fe20000000f00 */
[----:B------:R-:W3:Y:S01]  /*0050*/  S2R R20, SR_TID.Y ;  /* 0x0000000000147919 */ /* 0x000ee20000002200 */
[----:B------:R-:W-:Y:S01]  /*0060*/  BSSY.RECONVERGENT B0, `(.L_x_3) ;  /* 0x000003d000007945 */ /* 0x000fe20003800200 */
[----:B------:R-:W4:Y:S01]  /*0070*/  LDCU.64 UR8, c[0x0][0x398] ;  /* 0x00007300ff0877ac */ /* 0x000f220008000a00 */
[----:B------:R-:W5:Y:S02]  /*0080*/  S2R R3, SR_CgaCtaId ;  /* 0x0000000000037919 */ /* 0x000f640000008800 */
[----:B------:R-:W0:Y:S08]  /*0090*/  S2UR UR5, SR_CTAID.X ;  /* 0x00000000000579c3 */ /* 0x000e300000002500 */
[----:B------:R-:W0:Y:S08]  /*00a0*/  LDC R5, c[0x0][0x360] ;  /* 0x0000d800ff057b82 */ /* 0x000e300000000800 */
[----:B------:R-:W1:Y:S01]  /*00b0*/  S2UR UR4, SR_CTAID.Y ;  /* 0x00000000000479c3 */ /* 0x000e620000002600 */
[----:B-----5:R-:W-:Y:S01]  /*00c0*/  LEA R3, R3, R2, 0x18 ;  /* 0x0000000203037211 */ /* 0x020fe200078ec0ff */
[----:B0-----:R-:W-:-:S04]  /*00d0*/  IMAD R0, R5, UR5, R6 ;  /* 0x0000000505007c24 */ /* 0x001fc8000f8e0206 */
[----:B---3--:R-:W-:Y:S01]  /*00e0*/  IMAD R3, R20, 0x90, R3 ;  /* 0x0000009014037824 */ /* 0x008fe200078e0203 */
[----:B--2---:R-:W-:Y:S01]  /*00f0*/  IADD3 R0, PT, PT, R0, UR6, RZ ;  /* 0x0000000600007c10 */ /* 0x004fe2000fffe0ff */
[----:B-1----:R-:W-:-:S03]  /*0100*/  IMAD R17, R17, UR4, R20 ;  /* 0x0000000411117c24 */ /* 0x002fc6000f8e0214 */
[----:B------:R-:W-:Y:S01]  /*0110*/  ISETP.GT.U32.AND P0, PT, R0, UR7, PT ;  /* 0x0000000700007c0c */ /* 0x000fe2000bf04070 */
[----:B------:R-:W0:Y:S01]  /*0120*/  LDCU.64 UR6, c[0x0][0x358] ;  /* 0x00006b00ff0677ac */ /* 0x000e220008000a00 */
[----:B------:R-:W-:Y:S02]  /*0130*/  LEA R19, R6, R3, 0x3 ;  /* 0x0000000306137211 */ /* 0x000fe400078e18ff */
[----:B----4-:R-:W-:-:S04]  /*0140*/  IADD3 R17, PT, PT, R17, UR8, RZ ;  /* 0x0000000811117c10 */ /* 0x010fc8000fffe0ff */
[----:B------:R-:W-:-:S13]  /*0150*/  ISETP.LE.U32.AND P0, PT, R17, UR9, !P0 ;  /* 0x0000000911007c0c */ /* 0x000fda000c703070 */
[----:B0-----:R-:W-:Y:S05]  /*0160*/  @!P0 BRA `(.L_x_4) ;  /* 0x0000000000b08947 */ /* 0x001fea0003800000 */
[----:B------:R-:W0:Y:S01]  /*0170*/  LDC R21, c[0x0][0x394] ;  /* 0x0000e500ff157b82 */ /* 0x000e220000000800 */
[----:B------:R-:W-:Y:S01]  /*0180*/  VIADD R4, R17, 0xffffffff ;  /* 0xffffffff11047836 */ /* 0x000fe20000000000 */
[----:B------:R-:W-:-:S06]  /*0190*/  ISETP.GT.U32.AND P1, PT, R6, 0xf, PT ;  /* 0x0000000f0600780c */ /* 0x000fcc0003f24070 */
[----:B------:R-:W1:Y:S01]  /*01a0*/  LDC.64 R2, c[0x0][0x388] ;  /* 0x0000e200ff027b82 */ /* 0x000e620000000a00 */
[----:B0-----:R-:W-:-:S05]  /*01b0*/  IMAD R10, R4, R21, R0 ;  /* 0x00000015040a7224 */ /* 0x001fca00078e0200 */
[C---:B------:R-:W-:Y:S02]  /*01c0*/  IADD3 R16, PT, PT, R10.reuse, R21, RZ ;  /* 0x000000150a107210 */ /* 0x040fe40007ffe0ff */
[C---:B------:R-:W-:Y:S02]  /*01d0*/  IADD3 R18, PT, PT, R10.reuse, -0x1, RZ ;  /* 0xffffffff0a127810 */ /* 0x040fe40007ffe0ff */
[----:B------:R-:W-:Y:S01]  /*01e0*/  IADD3 R15, PT, PT, R10, 0x1, RZ ;  /* 0x000000010a0f7810 */ /* 0x000fe20007ffe0ff */
[----:B------:R-:W-:Y:S02]  /*01f0*/  IMAD.IADD R7, R16, 0x1, R21 ;  /* 0x0000000110077824 */ /* 0x000fe400078e0215 */
[----:B-1----:R-:W-:-:S03]  /*0200*/  IMAD.WIDE.U32 R4, R18, 0x8, R2 ;  /* 0x0000000812047825 */ /* 0x002fc600078e0002 */
[C---:B------:R-:W-:Y:S01]  /*0210*/  IADD3 R13, PT, PT, R7.reuse, -0x1, RZ ;  /* 0xffffffff070d7810 */ /* 0x040fe20007ffe0ff */
[----:B------:R-:W-:Y:S02]  /*0220*/  VIADD R9, R7, 0x1 ;  /* 0x0000000107097836 */ /* 0x000fe40000000000 */
[--C-:B------:R-:W-:Y:S01]  /*0230*/  @!P1 IMAD.WIDE.U32 R10, R10, 0x8, R2.reuse ;  /* 0x000000080a0a9825 */ /* 0x100fe200078e0002 */
[----:B------:R-:W2:Y:S03]  /*0240*/  LDG.E.64 R4, desc[UR6][R4.64] ;  /* 0x0000000604047981 */ /* 0x000ea6000c1e1b00 */
[--C-:B------:R-:W-:Y:S02]  /*0250*/  IMAD.WIDE.U32 R14, R15, 0x8, R2.reuse ;  /* 0x000000080f0e7825 */ /* 0x100fe400078e0002 */
[----:B------:R-:W3:Y:S02]  /*0260*/  @!P1 LDG.E.64 R10, desc[UR6][R10.64] ;  /* 0x000000060a0a9981 */ /* 0x000ee4000c1e1b00 */
[----:B------:R-:W-:-:S02]  /*0270*/  IMAD.WIDE.U32 R12, R13, 0x8, R2 ;  /* 0x000000080d0c7825 */ /* 0x000fc400078e0002 */
[----:B------:R-:W4:Y:S02]  /*0280*/  LDG.E.64 R14, desc[UR6][R14.64] ;  /* 0x000000060e0e7981 */ /* 0x000f24000c1e1b00 */
[--C-:B------:R-:W-:Y:S02]  /*0290*/  @!P1 IMAD.WIDE.U32 R6, R7, 0x8, R2.reuse ;  /* 0x0000000807069825 */ /* 0x100fe400078e0002 */
[----:B------:R-:W5:Y:S02]  /*02a0*/  LDG.E.64 R12, desc[UR6][R12.64] ;  /* 0x000000060c0c7981 */ /* 0x000f64000c1e1b00 */
[----:B------:R-:W-:Y:S02]  /*02b0*/  IMAD.WIDE.U32 R8, R9, 0x8, R2 ;  /* 0x0000000809087825 */ /* 0x000fe400078e0002 */
[----:B------:R-:W5:Y:S04]  /*02c0*/  @!P1 LDG.E.64 R6, desc[UR6][R6.64] ;  /* 0x0000000606069981 */ /* 0x000f68000c1e1b00 */
[----:B------:R-:W5:Y:S01]  /*02d0*/  LDG.E.64 R8, desc[UR6][R8.64] ;  /* 0x0000000608087981 */ /* 0x000f62000c1e1b00 */
[----:B------:R-:W-:Y:S01]  /*02e0*/  ISETP.GT.U32.AND P2, PT, R20, 0xf, PT ;  /* 0x0000000f1400780c */ /* 0x000fe20003f44070 */
[----:B------:R-:W-:Y:S02]  /*02f0*/  BSSY.RECONVERGENT B1, `(.L_x_4) ;  /* 0x0000013000017945 */ /* 0x000fe40003800200 */
[----:B--2---:R0:W-:Y:S04]  /*0300*/  STS.64 [R19], R4 ;  /* 0x0000000413007388 */ /* 0x0041e80000000a00 */
[----:B---3--:R0:W-:Y:S04]  /*0310*/  @!P1 STS.64 [R19+0x8], R10 ;  /* 0x0000080a13009388 */ /* 0x0081e80000000a00 */
[----:B----4-:R0:W-:Y:S04]  /*0320*/  STS.64 [R19+0x10], R14 ;  /* 0x0000100e13007388 */ /* 0x0101e80000000a00 */
[----:B-----5:R0:W-:Y:S04]  /*0330*/  STS.64 [R19+0x120], R12 ;  /* 0x0001200c13007388 */ /* 0x0201e80000000a00 */
[----:B------:R0:W-:Y:S04]  /*0340*/  @!P1 STS.64 [R19+0x128], R6 ;  /* 0x0001280613009388 */ /* 0x0001e80000000a00 */
[----:B------:R0:W-:Y:S01]  /*0350*/  STS.64 [R19+0x130], R8 ;  /* 0x0001300813007388 */ /* 0x0001e20000000a00 */
[----:B------:R-:W-:Y:S05]  /*0360*/  @P2 BRA `(.L_x_5) ;  /* 0x00000000002c2947 */ /* 0x000fea0003800000 */
[----:B0-----:R-:W-:Y:S01]  /*0370*/  IADD3 R5, PT, PT, R18, R21, RZ ;  /* 0x0000001512057210 */ /* 0x001fe20007ffe0ff */
[C---:B------:R-:W-:Y:S01]  /*0380*/  @!P1 IMAD.WIDE.U32 R6, R16.reuse, 0x8, R2 ;  /* 0x0000000810069825 */ /* 0x040fe200078e0002 */
[----:B------:R-:W-:-:S03]  /*0390*/  IADD3 R9, PT, PT, R16, 0x1, RZ ;  /* 0x0000000110097810 */ /* 0x000fc60007ffe0ff */
[--C-:B------:R-:W-:Y:S02]  /*03a0*/  IMAD.WIDE.U32 R4, R5, 0x8, R2.reuse ;  /* 0x0000000805047825 */ /* 0x100fe400078e0002 */
[----:B------:R-:W2:Y:S02]  /*03b0*/  @!P1 LDG.E.64 R6, desc[UR6][R6.64] ;  /* 0x0000000606069981 */ /* 0x000ea4000c1e1b00 */
[----:B------:R-:W-:Y:S02]  /*03c0*/  IMAD.WIDE.U32 R2, R9, 0x8, R2 ;  /* 0x0000000809027825 */ /* 0x000fe400078e0002 */
[----:B------:R-:W3:Y:S04]  /*03d0*/  LDG.E.64 R4, desc[UR6][R4.64] ;  /* 0x0000000604047981 */ /* 0x000ee8000c1e1b00 */
[----:B------:R-:W4:Y:S04]  /*03e0*/  LDG.E.64 R2, desc[UR6][R2.64] ;  /* 0x0000000602027981 */ /* 0x000f28000c1e1b00 */
[----:B--2---:R1:W-:Y:S04]  /*03f0*/  @!P1 STS.64 [R19+0x98], R6 ;  /* 0x0000980613009388 */ /* 0x0043e80000000a00 */
[----:B---3--:R1:W-:Y:S04]  /*0400*/  STS.64 [R19+0x90], R4 ;  /* 0x0000900413007388 */ /* 0x0083e80000000a00 */
[----:B----4-:R1:W-:Y:S02]  /*0410*/  STS.64 [R19+0xa0], R2 ;  /* 0x0000a00213007388 */ /* 0x0103e40000000a00 */
.L_x_5:
[----:B------:R-:W-:Y:S05]  /*0420*/  BSYNC.RECONVERGENT B1 ;  /* 0x0000000000017941 */ /* 0x000fea0003800200 */
.L_x_4:
[----:B------:R-:W-:Y:S05]  /*0430*/  BSYNC.RECONVERGENT B0 ;  /* 0x0000000000007941 */ /* 0x000fea0003800200 */
.L_x_3:
[----:B------:R-:W2:Y:S02]  /*0440*/  LDCU UR4, c[0x0][0x390] ;  /* 0x00007200ff0477ac */ /* 0x000ea40008000800 */
[----:B--2---:R-:W-:Y:S01]  /*0450*/  UIADD3 UR4, UPT, UPT, UR4, -0x2, URZ ;  /* 0xfffffffe04047890 */ /* 0x004fe2000fffe0ff */
[----:B------:R-:W-:Y:S05]  /*0460*/  BAR.SYNC.DEFER_BLOCKING 0x0 ;  /* 0x0000000000007b1d */ /* 0x000fea0000010000 */
[----:B------:R-:W-:-:S04]  /*0470*/  ISETP.GE.U32.AND P1, PT, R17, UR4, PT ;  /* 0x0000000411007c0c */ /* 0x000fc8000bf26070 */
[----:B------:R-:W-:-:S04]  /*0480*/  ISETP.GT.AND P1, PT, R17, 0x1, !P1 ;  /* 0x000000011100780c */ /* 0x000fc80004f24270 */
[----:B------:R-:W-:-:S13]  /*0490*/  PLOP3.LUT P1, PT, P1, P0, PT, 0x80, 0x8 ;  /* 0x000000000008781c */ /* 0x000fda0000f21070 */
[----:B------:R-:W-:Y:S05]  /*04a0*/  @!P1 EXIT ;  /* 0x000000000000994d */ /* 0x000fea0003800000 */
[----:B01----:R-:W-:Y:S01]  /*04b0*/  LDS.64 R4, [R19+0xa0] ;  /* 0x0000a00013047984 */ /* 0x003fe20000000a00 */
[----:B------:R-:W0:Y:S03]  /*04c0*/  LDCU UR4, c[0x0][0x394] ;  /* 0x00007280ff0477ac */ /* 0x000e260008000800 */
[----:B------:R-:W1:Y:S01]  /*04d0*/  LDS.64 R6, [R19+0x90] ;  /* 0x0000900013067984 */ /* 0x000e620000000a00 */
[----:B------:R-:W-:-:S03]  /*04e0*/  UMOV UR5, 0x3fa99999 ;  /* 0x3fa9999900057882 */ /* 0x000fc60000000000 */
[----:B------:R-:W2:Y:S04]  /*04f0*/  LDS.64 R8, [R19+0x128] ;  /* 0x0001280013087984 */ /* 0x000ea80000000a00 */
[----:B------:R-:W3:Y:S04]  /*0500*/  LDS.64 R10, [R19+0x8] ;  /* 0x00000800130a7984 */ /* 0x000ee80000000a00 */
[----:B------:R-:W4:Y:S04]  /*0510*/  LDS.64 R12, [R19+0x130] ;  /* 0x00013000130c7984 */ /* 0x000f280000000a00 */
[----:B------:R-:W5:Y:S01]  /*0520*/  LDS.64 R2, [R19+0x120] ;  /* 0x0001200013027984 */ /* 0x000f620000000a00 */
[----:B-1----:R-:W-:-:S03]  /*0530*/  DADD R6, R4, R6 ;  /* 0x0000000004067229 */ /* 0x002fc60000000006 */
[----:B------:R-:W1:Y:S05]  /*0540*/  LDS.64 R4, [R19+0x10] ;  /* 0x0000100013047984 */ /* 0x000e6a0000000a00 */
[----:B--2---:R-:W-:Y:S01]  /*0550*/  DADD R6, R6, R8 ;  /* 0x0000000006067229 */ /* 0x004fe20000000008 */
[----:B------:R-:W2:Y:S07]  /*0560*/  LDS.64 R8, [R19] ;  /* 0x0000000013087984 */ /* 0x000eae0000000a00 */
[----:B---3--:R-:W-:-:S08]  /*0570*/  DADD R6, R6, R10 ;  /* 0x0000000006067229 */ /* 0x008fd0000000000a */
[----:B----4-:R-:W-:-:S08]  /*0580*/  DFMA R6, R6, 4, R12 ;  /* 0x401000000606782b */ /* 0x010fd0000000000c */
[----:B-----5:R-:W-:Y:S02]  /*0590*/  DADD R2, R6, R2 ;  /* 0x0000000006027229 */ /* 0x020fe40000000002 */
[----:B------:R-:W3:Y:S06]  /*05a0*/  LDC.64 R6, c[0x0][0x380] ;  /* 0x0000e000ff067b82 */ /* 0x000eec0000000a00 */
[----:B-1----:R-:W-:Y:S01]  /*05b0*/  DADD R2, R2, R4 ;  /* 0x0000000002027229 */ /* 0x002fe20000000004 */
[----:B0-----:R-:W-:Y:S01]  /*05c0*/  IMAD R5, R17, UR4, R0 ;  /* 0x0000000411057c24 */ /* 0x001fe2000f8e0200 */
[----:B------:R-:W-:-:S06]  /*05d0*/  UMOV UR4, 0x9999999a ;  /* 0x9999999a00047882 */ /* 0x000fcc0000000000 */
[----:B--2---:R-:W-:-:S08]  /*05e0*/  DADD R2, R2, R8 ;  /* 0x0000000002027229 */ /* 0x004fd00000000008 */
[----:B------:R-:W-:Y:S01]  /*05f0*/  DMUL R2, R2, UR4 ;  /* 0x0000000402027c28 */ /* 0x000fe20008000000 */
[----:B---3--:R-:W-:-:S06]  /*0600*/  IMAD.WIDE.U32 R4, R5, 0x8, R6 ;  /* 0x0000000805047825 */ /* 0x008fcc00078e0006 */
[----:B------:R-:W-:Y:S01]  /*0610*/  STG.E.64 desc[UR6][R4.64], R2 ;  /* 0x0000000204007986 */ /* 0x000fe2000c101b06 */
[----:B------:R-:W-:Y:S05]  /*0620*/  EXIT ;  /* 0x000000000000794d */ /* 0x000fea0003800000 */
.L_x_6:
        /* <DEDUP_REMOVED lines=13> */
.L_x_9:


//--------------------- .text._Z30straightforward_unified_kernelPdS_jjjjjj --------------------------
	.section	.text._Z30straightforward_unified_kernelPdS_jjjjjj,"ax",@progbits
	.align	128
        .global         _Z30straightforward_unified_kernelPdS_jjjjjj
        .type           _Z30straightforward_unified_kernelPdS_jjjjjj,@function
        .size           _Z30straightforward_unified_kernelPdS_jjjjjj,(.L_x_10 - _Z30straightforward_unified_kernelPdS_jjjjjj)
        .other          _Z30straightforward_unified_kernelPdS_jjjjjj,@"STO_CUDA_ENTRY STV_DEFAULT"
_Z30straightforward_unified_kernelPdS_jjjjjj:
.text._Z30straightforward_unified_kernelPdS_jjjjjj:
[----:B------:R-:W-:Y:S01]  /*0000*/  LDC R1, c[0x0][0x37c] ;  /* 0x0000df00ff017b82 */ /* 0x000fe20000000800 */
[----:B------:R-:W0:Y:S07]  /*0010*/  S2R R5, SR_TID.X ;  /* 0x0000000000057919 */ /* 0x000e2e0000002100 */
[----:B------:R-:W1:Y:S01]  /*0020*/  LDC R0, c[0x0][0x364] ;  /* 0x0000d900ff007b82 */ /* 0x000e620000000800 */
[----:B------:R-:W2:Y:S01]  /*0030*/  LDCU.64 UR8, c[0x0][0x3a0] ;  /* 0x00007400ff0877ac */ /* 0x000ea20008000a00 */
[----:B------:R-:W1:Y:S01]  /*0040*/  S2R R3, SR_TID.Y ;  /* 0x0000000000037919 */ /* 0x000e620000002200 */
[----:B------:R-:W3:Y:S05]  /*0050*/  LDCU.64 UR6, c[0x0][0x398] ;  /* 0x00007300ff0677ac */ /* 0x000eea0008000a00 */
[----:B------:R-:W0:Y:S08]  /*0060*/  S2UR UR5, SR_CTAID.X ;  /* 0x00000000000579c3 */ /* 0x000e300000002500 */
[----:B------:R-:W0:Y:S08]  /*0070*/  LDC R2, c[0x0][0x360] ;  /* 0x0000d800ff027b82 */ /* 0x000e300000000800 */
[----:B------:R-:W1:Y:S01]  /*0080*/  S2UR UR4, SR_CTAID.Y ;  /* 0x00000000000479c3 */ /* 0x000e620000002600 */
[----:B0-----:R-:W-:-:S05]  /*0090*/  IMAD R2, R2, UR5, R5 ;  /* 0x0000000502027c24 */ /* 0x001fca000f8e0205 */
[----:B--2---:R-:W-:Y:S01]  /*00a0*/  IADD3 R17, PT, PT, R2, UR8, RZ ;  /* 0x0000000802117c10 */ /* 0x004fe2000fffe0ff */
[----:B-1----:R-:W-:-:S03]  /*00b0*/  IMAD R0, R0, UR4, R3 ;  /* 0x0000000400007c24 */ /* 0x002fc6000f8e0203 */
[----:B------:R-:W-:Y:S02]  /*00c0*/  ISETP.GT.U32.AND P0, PT, R17, UR9, PT ;  /* 0x0000000911007c0c */ /* 0x000fe4000bf04070 */
[----:B---3--:R-:W-:-:S04]  /*00d0*/  IADD3 R4, PT, PT, R0, UR6, RZ ;  /* 0x0000000600047c10 */ /* 0x008fc8000fffe0ff */
[----:B------:R-:W-:-:S13]  /*00e0*/  ISETP.GT.U32.OR P0, PT, R4, UR7, P0 ;  /* 0x0000000704007c0c */ /* 0x000fda0008704470 */
[----:B------:R-:W-:Y:S05]  /*00f0*/  @P0 EXIT ;  /* 0x000000000000094d */ /* 0x000fea0003800000 */
[----:B------:R-:W0:Y:S01]  /*0100*/  LDC R7, c[0x0][0x394] ;  /* 0x0000e500ff077b82 */ /* 0x000e220000000800 */
[----:B------:R-:W1:Y:S07]  /*0110*/  LDCU.64 UR4, c[0x0][0x358] ;  /* 0x00006b00ff0477ac */ /* 0x000e6e0008000a00 */
[----:B------:R-:W2:Y:S01]  /*0120*/  LDC.64 R2, c[0x0][0x388] ;  /* 0x0000e200ff027b82 */ /* 0x000ea20000000a00 */
[CC--:B0-----:R-:W-:Y:S01]  /*0130*/  IMAD R0, R4.reuse, R7.reuse, R17 ;  /* 0x0000000704007224 */ /* 0x0c1fe200078e0211 */
[----:B------:R-:W-:Y:S01]  /*0140*/  IADD3 R11, PT, PT, -R7, RZ, RZ ;  /* 0x000000ff070b7210 */ /* 0x000fe20007ffe1ff */
[----:B------:R-:W-:-:S03]  /*0150*/  IMAD R6, R4, R7, R7 ;  /* 0x0000000704067224 */ /* 0x000fc600078e0207 */
[C---:B------:R-:W-:Y:S02]  /*0160*/  IADD3 R5, PT, PT, R0.reuse, 0x1, RZ ;  /* 0x0000000100057810 */ /* 0x040fe40007ffe0ff */
[----:B------:R-:W-:Y:S02]  /*0170*/  IADD3 R9, PT, PT, R0, -0x1, RZ ;  /* 0xffffffff00097810 */ /* 0x000fe40007ffe0ff */
[----:B------:R-:W-:Y:S01]  /*0180*/  IADD3 R7, PT, PT, R17, R6, RZ ;  /* 0x0000000611077210 */ /* 0x000fe20007ffe0ff */
[----:B--2---:R-:W-:-:S04]  /*0190*/  IMAD.WIDE.U32 R4, R5, 0x8, R2 ;  /* 0x0000000805047825 */ /* 0x004fc800078e0002 */
[--C-:B------:R-:W-:Y:S01]  /*01a0*/  IMAD.WIDE.U32 R8, R9, 0x8, R2.reuse ;  /* 0x0000000809087825 */ /* 0x100fe200078e0002 */
[----:B------:R-:W-:Y:S01]  /*01b0*/  LEA R6, R11, R6, 0x1 ;  /* 0x000000060b067211 */ /* 0x000fe200078e08ff */
[----:B-1----:R-:W2:Y:S02]  /*01c0*/  LDG.E.64 R4, desc[UR4][R4.64] ;  /* 0x0000000404047981 */ /* 0x002ea4000c1e1b00 */
[----:B------:R-:W-:Y:S02]  /*01d0*/  IMAD.WIDE.U32 R14, R7, 0x8, R2 ;  /* 0x00000008070e7825 */ /* 0x000fe400078e0002 */
[----:B------:R-:W2:Y:S01]  /*01e0*/  LDG.E.64 R8, desc[UR4][R8.64] ;  /* 0x0000000408087981 */ /* 0x000ea2000c1e1b00 */
[----:B------:R-:W-:-:S03]  /*01f0*/  IADD3 R17, PT, PT, R17, R6, RZ ;  /* 0x0000000611117210 */ /* 0x000fc60007ffe0ff */
[----:B------:R-:W3:Y:S01]  /*0200*/  LDG.E.64 R14, desc[UR4][R14.64] ;  /* 0x000000040e0e7981 */ /* 0x000ee2000c1e1b00 */
[----:B------:R-:W-:Y:S01]  /*0210*/  IADD3 R11, PT, PT, R7, 0x1, RZ ;  /* 0x00000001070b7810 */ /* 0x000fe20007ffe0ff */
[----:B------:R-:W-:Y:S01]  /*0220*/  IMAD.WIDE.U32 R12, R17, 0x8, R2 ;  /* 0x00000008110c7825 */ /* 0x000fe200078e0002 */
[----:B------:R-:W-:-:S03]  /*0230*/  IADD3 R7, PT, PT, R7, -0x1, RZ ;  /* 0xffffffff07077810 */ /* 0x000fc60007ffe0ff */
[--C-:B------:R-:W-:Y:S02]  /*0240*/  IMAD.WIDE.U32 R10, R11, 0x8, R2.reuse ;  /* 0x000000080b0a7825 */ /* 0x100fe400078e0002 */
[----:B------:R-:W4:Y:S02]  /*0250*/  LDG.E.64 R12, desc[UR4][R12.64] ;  /* 0x000000040c0c7981 */ /* 0x000f24000c1e1b00 */
[----:B------:R-:W-:Y:S02]  /*0260*/  IMAD.WIDE.U32 R6, R7, 0x8, R2 ;  /* 0x0000000807067825 */ /* 0x000fe400078e0002 */
[----:B------:R-:W5:Y:S01]  /*0270*/  LDG.E.64 R10, desc[UR4][R10.64] ;  /* 0x000000040a0a7981 */ /* 0x000f62000c1e1b00 */
[----:B------:R-:W-:-:S03]  /*0280*/  IADD3 R19, PT, PT, R17, 0x1, RZ ;  /* 0x0000000111137810 */ /* 0x000fc60007ffe0ff */
[----:B------:R-:W5:Y:S01]  /*0290*/  LDG.E.64 R6, desc[UR4][R6.64] ;  /* 0x0000000406067981 */ /* 0x000f62000c1e1b00 */
[----:B------:R-:W-:Y:S01]  /*02a0*/  IADD3 R21, PT, PT, R17, -0x1, RZ ;  /* 0xffffffff11157810 */ /* 0x000fe20007ffe0ff */
[----:B------:R-:W-:-:S05]  /*02b0*/  IMAD.WIDE.U32 R18, R19, 0x8, R2 ;  /* 0x0000000813127825 */ /* 0x000fca00078e0002 */
[----:B------:R-:W5:Y:S01]  /*02c0*/  LDG.E.64 R16, desc[UR4][R18.64] ;  /* 0x0000000412107981 */ /* 0x000f62000c1e1b00 */
[----:B------:R-:W-:-:S06]  /*02d0*/  IMAD.WIDE.U32 R2, R21, 0x8, R2 ;  /* 0x0000000815027825 */ /* 0x000fcc00078e0002 */
[----:B------:R-:W5:Y:S01]  /*02e0*/  LDG.E.64 R2, desc[UR4][R2.64] ;  /* 0x0000000402027981 */ /* 0x000f62000c1e1b00 */
[----:B------:R-:W-:Y:S01]  /*02f0*/  UMOV UR6, 0x9999999a ;  /* 0x9999999a00067882 */ /* 0x000fe20000000000 */
[----:B------:R-:W-:Y:S01]  /*0300*/  UMOV UR7, 0x3fa99999 ;  /* 0x3fa9999900077882 */ /* 0x000fe20000000000 */
[----:B--2---:R-:W-:-:S08]  /*0310*/  DADD R4, R4, R8 ;  /* 0x0000000004047229 */ /* 0x004fd00000000008 */
[----:B---3--:R-:W-:-:S08]  /*0320*/  DADD R4, R4, R14 ;  /* 0x0000000004047229 */ /* 0x008fd0000000000e */
[----:B----4-:R-:W-:-:S08]  /*0330*/  DADD R4, R4, R12 ;  /* 0x0000000004047229 */ /* 0x010fd0000000000c */
[----:B-----5:R-:W-:-:S08]  /*0340*/  DFMA R4, R4, 4, R10 ;  /* 0x401000000404782b */ /* 0x020fd0000000000a */
[----:B------:R-:W-:Y:S01]  /*0350*/  DADD R4, R4, R6 ;  /* 0x0000000004047229 */ /* 0x000fe20000000006 */
[----:B------:R-:W0:Y:S07]  /*0360*/  LDC.64 R6, c[0x0][0x380] ;  /* 0x0000e000ff067b82 */ /* 0x000e2e0000000a00 */
[----:B------:R-:W-:-:S08]  /*0370*/  DADD R4, R4, R16 ;  /* 0x0000000004047229 */ /* 0x000fd00000000010 */
[----:B------:R-:W-:-:S08]  /*0380*/  DADD R4, R4, R2 ;  /* 0x0000000004047229 */ /* 0x000fd00000000002 */
[----:B------:R-:W-:Y:S01]  /*0390*/  DMUL R4, R4, UR6 ;  /* 0x0000000604047c28 */ /* 0x000fe20008000000 */
[----:B0-----:R-:W-:-:S06]  /*03a0*/  IMAD.WIDE.U32 R2, R0, 0x8, R6 ;  /* 0x0000000800027825 */ /* 0x001fcc00078e0006 */
[----:B------:R-:W-:Y:S01]  /*03b0*/  STG.E.64 desc[UR4][R2.64], R4 ;  /* 0x0000000402007986 */ /* 0x000fe2000c101b04 */
[----:B------:R-:W-:Y:S05]  /*03c0*/  EXIT ;  /* 0x000000000000794d */ /* 0x000fea0003800000 */
.L_x_7:
        /* <DEDUP_REMOVED lines=11> */
.L_x_10:


//--------------------- .nv.shared._Z23tiled_with_halos_kernelPdPKdjjjjjj --------------------------
	.section	.nv.shared._Z23tiled_with_halos_kernelPdPKdjjjjjj,"aw",@nobits
	.sectionflags	@""
	.align	8
.nv.shared._Z23tiled_with_halos_kernelPdPKdjjjjjj:
	.zero		3616


//--------------------- .nv.shared.reserved.0     --------------------------
	.section	.nv.shared.reserved.0,"aw",@nobits
	.weak		__nv_reservedSMEM_offset_0_alias
	.size		__nv_reservedSMEM_offset_0_alias, 0, 64
	.other		__nv_reservedSMEM_offset_0_alias,@"STO_CUDA_RESERVED_SHARED STV_DEFAULT"
__nv_reservedSMEM_offset_0_alias:
	.zero		0
	.zero		64


//--------------------- .nv.shared._Z21tiled_no_halos_kernelPdPKdjjjjjj --------------------------
	.section	.nv.shared._Z21tiled_no_halos_kernelPdPKdjjjjjj,"aw",@nobits
	.sectionflags	@""
	.align	8
.nv.shared._Z21tiled_no_halos_kernelPdPKdjjjjjj:
	.zero		3616


//--------------------- .nv.constant0._Z23tiled_with_halos_kernelPdPKdjjjjjj --------------------------
	.section	.nv.constant0._Z23tiled_with_halos_kernelPdPKdjjjjjj,"a",@progbits
	.sectionflags	@""
	.align	4
.nv.constant0._Z23tiled_with_halos_kernelPdPKdjjjjjj:
	.zero		936


//--------------------- .nv.constant0._Z21tiled_no_halos_kernelPdPKdjjjjjj --------------------------
	.section	.nv.constant0._Z21tiled_no_halos_kernelPdPKdjjjjjj,"a",@progbits
	.sectionflags	@""
	.align	4
.nv.constant0._Z21tiled_no_halos_kernelPdPKdjjjjjj:
	.zero		936


//--------------------- .nv.constant0._Z30straightforward_unified_kernelPdS_jjjjjj --------------------------
	.section	.nv.constant0._Z30straightforward_unified_kernelPdS_jjjjjj,"a",@progbits
	.sectionflags	@""
	.align	4
.nv.constant0._Z30straightforward_unified_kernelPdS_jjjjjj:
	.zero		936


//--------------------- SYMBOLS --------------------------

	.type		.nv.reservedSmem.offset0,@object
	.size		.nv.reservedSmem.offset0,0x4
	.type		.nv.reservedSmem.cap,@object
	.size		.nv.reservedSmem.cap,0x4
